def gluon_wgmma(
    a_ptr,
    b_ptr,
    c_ptr,
    M,
    N,
    K,
    stride_am,
    stride_bk,
    stride_cm,
    BLOCK_M: gl.constexpr,
    BLOCK_N: gl.constexpr,
    BLOCK_K: gl.constexpr,
    DTYPE: gl.constexpr,
    A_LAYOUT: gl.constexpr,
    B_LAYOUT: gl.constexpr,
    C_LAYOUT: gl.constexpr,
    B_SHAPE: gl.constexpr,
    TRANS_B: gl.constexpr,
    NUM_BUFFERS: gl.constexpr,
    NUM_WARPS: gl.constexpr,
):
    a_desc = tma.make_tensor_descriptor(
        a_ptr, [M, K], [stride_am, 1], [BLOCK_M, BLOCK_K], A_LAYOUT
    )
    b_desc = tma.make_tensor_descriptor(
        b_ptr,
        [N, K] if TRANS_B else [K, N],
        [stride_bk, 1],
        B_SHAPE,
        B_LAYOUT,
    )
    c_desc = tma.make_tensor_descriptor(
        c_ptr, [M, N], [stride_cm, 1], [BLOCK_M, BLOCK_N], C_LAYOUT
    )

    a_bufs = gl.allocate_shared_memory(
        DTYPE, [NUM_BUFFERS, BLOCK_M, BLOCK_K], A_LAYOUT
    )
    b_bufs = gl.allocate_shared_memory(DTYPE, [NUM_BUFFERS] + B_SHAPE, B_LAYOUT)

    pid_m = gl.program_id(0)
    pid_n = gl.program_id(1)
    off_m = pid_m * BLOCK_M
    off_n = pid_n * BLOCK_N

    mma_layout: gl.constexpr = pick_wgmma_layout(DTYPE, BLOCK_M, BLOCK_N, NUM_WARPS)
    acc = warpgroup_mma_init(
        gl.zeros((BLOCK_M, BLOCK_N), dtype=gl.float32, layout=mma_layout)
    )

    bars = gl.allocate_shared_memory(
        gl.int64, [NUM_BUFFERS, 1], mbarrier.MBarrierLayout()
    )
    for i in gl.static_range(NUM_BUFFERS):
        mbarrier.init(bars.index(i), count=1)
    idx = 0
    phase = 0

    for k in range(0, K, BLOCK_K):
        a = a_bufs.index(idx)
        b = b_bufs.index(idx)
        bar = bars.index(idx)
        mbarrier.expect(bar, a_desc.block_type.nbytes + b_desc.block_type.nbytes)
        tma.async_copy_global_to_shared(a_desc, [off_m, k], bar, a)
        tma.async_copy_global_to_shared(
            b_desc, [off_n, k] if TRANS_B else [k, off_n], bar, b
        )
        mbarrier.wait(bar, phase=phase)

        if TRANS_B:
            b = b.permute((1, 0))
        acc = warpgroup_mma_wait(num_outstanding=0, deps=(acc,))
        acc = warpgroup_mma(a, b, acc, is_async=True)

        idx += 1
        if idx == NUM_BUFFERS:
            idx = 0
            phase ^= 1

    acc = warpgroup_mma_wait(num_outstanding=0, deps=(acc,))
    for i in gl.static_range(NUM_BUFFERS):
        mbarrier.invalidate(bars.index(i))

    c_smem = gl.allocate_shared_memory(DTYPE, [BLOCK_M, BLOCK_N], C_LAYOUT)
    c_smem.store(acc.to(DTYPE))
    fence_async_shared()
    tma.async_copy_shared_to_global(c_desc, [off_m, off_n], c_smem)
    tma.store_wait(pendings=0)

# config = {"BLOCK_K": 128, "BLOCK_M": 256, "BLOCK_N": 64, "arch": "sm_90", "dtype": "fp16", "num_buffers": 2, "num_warps": 4, "trans_b": 0}
# arch = sm_90


// ===== COMPILED SASS (sm_90a) =====

	.target	sm_90a

	.elftype	@"ET_EXEC"


//--------------------- .note.nv.tkinfo           --------------------------
	.section	.note.nv.tkinfo,"",@"SHT_NOTE"
	.sectionflags	@"SHF_NOTE_NV_TKINFO"
	.tkinfo
        /*0018*/ 	.word	0x00000002
        /*0030*/ 	.string	""
        /*0030*/ 	.string	"ptxas"
        /*0030*/ 	.string	"Cuda compilation tools, release 13.0, V13.0.88"
        /*0030*/ 	.string	"Build cuda_13.0.r13.0/compiler.36424714_0"
        /*0030*/ 	.string	"-v  -suppress-debug-info  -lineinfo  -arch sm_90a "



//--------------------- .note.nv.cuinfo           --------------------------
	.section	.note.nv.cuinfo,"",@"SHT_NOTE"
	.sectionflags	@"SHF_NOTE_NV_CUINFO"
        /*0018*/ 	.short	0x0002
        /*001a*/ 	.short	0x005a
        /*001c*/ 	.short	0x0082
	.zero		2


//--------------------- .nv.info                  --------------------------
	.section	.nv.info,"",@"SHT_CUDA_INFO"
	.align	4


	//----- nvinfo : EIATTR_REGCOUNT
	.align		4
        /*0000*/ 	.byte	0x04, 0x2f
        /*0002*/ 	.short	(.L_1 - .L_0)
	.align		4
.L_0:
        /*0004*/ 	.word	index@(gluon_wgmma)
        /*0008*/ 	.word	0x0000009a


	//----- nvinfo : EIATTR_FRAME_SIZE
	.align		4
.L_1:
        /*000c*/ 	.byte	0x04, 0x11
        /*000e*/ 	.short	(.L_3 - .L_2)
	.align		4
.L_2:
        /*0010*/ 	.word	index@(gluon_wgmma)
        /*0014*/ 	.word	0x00000000


	//----- nvinfo : EIATTR_MIN_STACK_SIZE
	.align		4
.L_3:
        /*0018*/ 	.byte	0x04, 0x12
        /*001a*/ 	.short	(.L_5 - .L_4)
	.align		4
.L_4:
        /*001c*/ 	.word	index@(gluon_wgmma)
        /*0020*/ 	.word	0x00000000
.L_5:


//--------------------- .nv.compat                --------------------------
	.section	.nv.compat,"",@"SHT_CUDA_COMPAT_INFO"
	.align	4
        /*0000*/ 	.byte	0x02, 0x09, 0x01, 0x00, 0x02, 0x02, 0x04, 0x00, 0x02, 0x05, 0x05, 0x00, 0x03, 0x07, 0x01, 0x01
        /*0010*/ 	.byte	0x02, 0x03, 0x03, 0x00, 0x02, 0x06, 0x01, 0x00, 0x04, 0x0b, 0x08, 0x00, 0x00, 0x00, 0x00, 0x00
        /*0020*/ 	.byte	0x00, 0x00, 0x00, 0x00


//--------------------- .nv.info.gluon_wgmma      --------------------------
	.section	.nv.info.gluon_wgmma,"",@"SHT_CUDA_INFO"
	.sectionflags	@""
	.align	4


	//----- nvinfo : EIATTR_CUDA_API_VERSION
	.align		4
        /*0000*/ 	.byte	0x04, 0x37
        /*0002*/ 	.short	(.L_7 - .L_6)
.L_6:
        /*0004*/ 	.word	0x00000082


	//----- nvinfo : EIATTR_KPARAM_INFO
	.align		4
.L_7:
        /*0008*/ 	.byte	0x04, 0x17
        /*000a*/ 	.short	(.L_9 - .L_8)
.L_8:
        /*000c*/ 	.word	0x00000000
        /*0010*/ 	.short	0x000a
        /*0012*/ 	.short	0x0048
        /*0014*/ 	.byte	0x00, 0xf4, 0x21, 0x00


	//----- nvinfo : EIATTR_KPARAM_INFO
	.align		4
.L_9:
        /*0018*/ 	.byte	0x04, 0x17
        /*001a*/ 	.short	(.L_11 - .L_10)
.L_10:
        /*001c*/ 	.word	0x00000000
        /*0020*/ 	.short	0x0009
        /*0022*/ 	.short	0x0040
        /*0024*/ 	.byte	0x00, 0xf4, 0x21, 0x00


	//----- nvinfo : EIATTR_KPARAM_INFO
	.align		4
.L_11:
        /*0028*/ 	.byte	0x04, 0x17
        /*002a*/ 	.short	(.L_13 - .L_12)
.L_12:
        /*002c*/ 	.word	0x00000000
        /*0030*/ 	.short	0x0008
        /*0032*/ 	.short	0x0038
        /*0034*/ 	.byte	0x00, 0xf0, 0x21, 0x00


	//----- nvinfo : EIATTR_KPARAM_INFO
	.align		4
.L_13:
        /*0038*/ 	.byte	0x04, 0x17
        /*003a*/ 	.short	(.L_15 - .L_14)
.L_14:
        /*003c*/ 	.word	0x00000000
        /*0040*/ 	.short	0x0007
        /*0042*/ 	.short	0x0030
        /*0044*/ 	.byte	0x00, 0xf0, 0x21, 0x00


	//----- nvinfo : EIATTR_KPARAM_INFO
	.align		4
.L_15:
        /*0048*/ 	.byte	0x04, 0x17
        /*004a*/ 	.short	(.L_17 - .L_16)
.L_16:
        /*004c*/ 	.word	0x00000000
        /*0050*/ 	.short	0x0006
        /*0052*/ 	.short	0x0028
        /*0054*/ 	.byte	0x00, 0xf0, 0x21, 0x00


	//----- nvinfo : EIATTR_KPARAM_INFO
	.align		4
.L_17:
        /*0058*/ 	.byte	0x04, 0x17
        /*005a*/ 	.short	(.L_19 - .L_18)
.L_18:
        /*005c*/ 	.word	0x00000000
        /*0060*/ 	.short	0x0005
        /*0062*/ 	.short	0x0020
        /*0064*/ 	.byte	0x00, 0xf0, 0x11, 0x00


	//----- nvinfo : EIATTR_KPARAM_INFO
	.align		4
.L_19:
        /*0068*/ 	.byte	0x04, 0x17
        /*006a*/ 	.short	(.L_21 - .L_20)
.L_20:
        /*006c*/ 	.word	0x00000000
        /*0070*/ 	.short	0x0004
        /*0072*/ 	.short	0x001c
        /*0074*/ 	.byte	0x00, 0xf0, 0x11, 0x00


	//----- nvinfo : EIATTR_KPARAM_INFO
	.align		4
.L_21:
        /*0078*/ 	.byte	0x04, 0x17
        /*007a*/ 	.short	(.L_23 - .L_22)
.L_22:
        /*007c*/ 	.word	0x00000000
        /*0080*/ 	.short	0x0003
        /*0082*/ 	.short	0x0018
        /*0084*/ 	.byte	0x00, 0xf0, 0x11, 0x00


	//----- nvinfo : EIATTR_KPARAM_INFO
	.align		4
.L_23:
        /*0088*/ 	.byte	0x04, 0x17
        /*008a*/ 	.short	(.L_25 - .L_24)
.L_24:
        /*008c*/ 	.word	0x00000000
        /*0090*/ 	.short	0x0002
        /*0092*/ 	.short	0x0010
        /*0094*/ 	.byte	0x00, 0xf4, 0x21, 0x00


	//----- nvinfo : EIATTR_KPARAM_INFO
	.align		4
.L_25:
        /*0098*/ 	.byte	0x04, 0x17
        /*009a*/ 	.short	(.L_27 - .L_26)
.L_26:
        /*009c*/ 	.word	0x00000000
        /*00a0*/ 	.short	0x0001
        /*00a2*/ 	.short	0x0008
        /*00a4*/ 	.byte	0x00, 0xf4, 0x21, 0x00


	//----- nvinfo : EIATTR_KPARAM_INFO
	.align		4
.L_27:
        /*00a8*/ 	.byte	0x04, 0x17
        /*00aa*/ 	.short	(.L_29 - .L_28)
.L_28:
        /*00ac*/ 	.word	0x00000000
        /*00b0*/ 	.short	0x0000
        /*00b2*/ 	.short	0x0000
        /*00b4*/ 	.byte	0x00, 0xf4, 0x21, 0x00


	//----- nvinfo : EIATTR_SPARSE_MMA_MASK
	.align		4
.L_29:
        /*00b8*/ 	.byte	0x03, 0x50
        /*00ba*/ 	.short	0x0000


	//----- nvinfo : EIATTR_MAXREG_COUNT
	.align		4
        /*00bc*/ 	.byte	0x03, 0x1b
        /*00be*/ 	.short	0x00ff


	//----- nvinfo : EIATTR_NUM_BARRIERS
	.align		4
        /*00c0*/ 	.byte	0x02, 0x4c
        /*00c2*/ 	.byte	0x01
	.zero		1


	//----- nvinfo : EIATTR_MERCURY_ISA_VERSION
	.align		4
        /*00c4*/ 	.byte	0x03, 0x5f
        /*00c6*/ 	.short	0x0101


	//----- nvinfo : EIATTR_INT_WARP_WIDE_INSTR_OFFSETS
	.align		4
        /*00c8*/ 	.byte	0x04, 0x31
        /*00ca*/ 	.short	(.L_31 - .L_30)


	//   ....[0]....
.L_30:
        /*00cc*/ 	.word	0x00001630


	//   ....[1]....
        /*00d0*/ 	.word	0x00001650


	//   ....[2]....
        /*00d4*/ 	.word	0x00001700


	//   ....[3]....
        /*00d8*/ 	.word	0x00001cf0


	//   ....[4]....
        /*00dc*/ 	.word	0x00001d00


	//   ....[5]....
        /*00e0*/ 	.word	0x00001d80


	//   ....[6]....
        /*00e4*/ 	.word	0x00001d90


	//   ....[7]....
        /*00e8*/ 	.word	0x000025e0


	//   ....[8]....
        /*00ec*/ 	.word	0x00002600


	//----- nvinfo : EIATTR_COOP_GROUP_MASK_REGIDS
	.align		4
.L_31:
        /*00f0*/ 	.byte	0x04, 0x29
        /*00f2*/ 	.short	(.L_33 - .L_32)


	//   ....[0]....
.L_32:
        /*00f4*/ 	.word	0xffffffff


	//   ....[1]....
        /*00f8*/ 	.word	0xffffffff


	//   ....[2]....
        /*00fc*/ 	.word	0xffffffff


	//----- nvinfo : EIATTR_COOP_GROUP_INSTR_OFFSETS
	.align		4
.L_33:
        /*0100*/ 	.byte	0x04, 0x28
        /*0102*/ 	.short	(.L_35 - .L_34)


	//   ....[0]....
.L_34:
        /*0104*/ 	.word	0x00000160


	//   ....[1]....
        /*0108*/ 	.word	0x00000720


	//   ....[2]....
        /*010c*/ 	.word	0x00000cd0


	//----- nvinfo : EIATTR_MBARRIER_INSTR_OFFSETS
	.align		4
.L_35:
        /*0110*/ 	.byte	0x04, 0x39
        /*0112*/ 	.short	(.L_37 - .L_36)


	//   ....[0]....
.L_36:
        /*0114*/ 	.word	0x00001770
        /*0118*/ 	.word	0x000000ff
        /*011c*/ 	.word	0x00028000
        /*0120*/ 	.short	0x0100
        /*0122*/ 	.byte	0x28
	.zero		1


	//   ....[1]....
        /*0124*/ 	.word	0x000017a0
        /*0128*/ 	.word	0x000000ff
        /*012c*/ 	.word	0x00028008
        /*0130*/ 	.short	0x0100
        /*0132*/ 	.byte	0x28
	.zero		1


	//   ....[2]....
        /*0134*/ 	.word	0x00001e70
        /*0138*/ 	.word	0x000000ff
        /*013c*/ 	.word	0x00028000
        /*0140*/ 	.short	0x010a
        /*0142*/ 	.byte	0x15
	.zero		1


	//   ....[3]....
        /*0144*/ 	.word	0x00002560
        /*0148*/ 	.word	0x000000ff
        /*014c*/ 	.word	0x00028000
        /*0150*/ 	.short	0x0108
        /*0152*/ 	.byte	0x28
	.zero		1


	//   ....[4]....
        /*0154*/ 	.word	0x000026a0
        /*0158*/ 	.word	0x000000ff
        /*015c*/ 	.word	0x00028008
        /*0160*/ 	.short	0x0108
        /*0162*/ 	.byte	0x28
	.zero		1


	//   ....[5]....
        /*0164*/ 	.word	0x00002b70
        /*0168*/ 	.word	0x000000ff
        /*016c*/ 	.word	0x00028000
        /*0170*/ 	.short	0x010a
        /*0172*/ 	.byte	0x15
	.zero		1


	//----- nvinfo : EIATTR_NUM_MBARRIERS
	.align		4
.L_37:
        /*0174*/ 	.byte	0x03, 0x38
        /*0176*/ 	.short	0x0002


	//----- nvinfo : EIATTR_EXIT_INSTR_OFFSETS
	.align		4
        /*0178*/ 	.byte	0x04, 0x1c
        /*017a*/ 	.short	(.L_39 - .L_38)


	//   ....[0]....
.L_38:
        /*017c*/ 	.word	0x00002b60


	//----- nvinfo : EIATTR_REQNTID
	.align		4
.L_39:
        /*0180*/ 	.byte	0x04, 0x10
        /*0182*/ 	.short	(.L_41 - .L_40)
.L_40:
        /*0184*/ 	.word	0x00000080
        /*0188*/ 	.word	0x00000001
        /*018c*/ 	.word	0x00000001


	//----- nvinfo : EIATTR_CRS_STACK_SIZE
	.align		4
.L_41:
        /*0190*/ 	.byte	0x04, 0x1e
        /*0192*/ 	.short	(.L_43 - .L_42)
.L_42:
        /*0194*/ 	.word	0x00000000


	//----- nvinfo : EIATTR_CBANK_PARAM_SIZE
	.align		4
.L_43:
        /*0198*/ 	.byte	0x03, 0x19
        /*019a*/ 	.short	0x0050


	//----- nvinfo : EIATTR_PARAM_CBANK
	.align		4
        /*019c*/ 	.byte	0x04, 0x0a
        /*019e*/ 	.short	(.L_45 - .L_44)
	.align		4
.L_44:
        /*01a0*/ 	.word	index@(.nv.constant0.gluon_wgmma)
        /*01a4*/ 	.short	0x0210
        /*01a6*/ 	.short	0x0050


	//----- nvinfo : EIATTR_SW_WAR
	.align		4
.L_45:
        /*01a8*/ 	.byte	0x04, 0x36
        /*01aa*/ 	.short	(.L_47 - .L_46)
.L_46:
        /*01ac*/ 	.word	0x00000008
.L_47:


//--------------------- .nv.callgraph             --------------------------
	.section	.nv.callgraph,"",@"SHT_CUDA_CALLGRAPH"
	.align	4
	.sectionentsize	8
	.align		4
        /*0000*/ 	.word	0x00000000
	.align		4
        /*0004*/ 	.word	0xffffffff
	.align		4
        /*0008*/ 	.word	0x00000000
	.align		4
        /*000c*/ 	.word	0xfffffffe
	.align		4
        /*0010*/ 	.word	0x00000000
	.align		4
        /*0014*/ 	.word	0xfffffffd
	.align		4
        /*0018*/ 	.word	0x00000000
	.align		4
        /*001c*/ 	.word	0xfffffffc


//--------------------- .text.gluon_wgmma         --------------------------
	.section	.text.gluon_wgmma,"ax",@progbits
	.align	128
        .global         gluon_wgmma
        .type           gluon_wgmma,@function
        .size           gluon_wgmma,(.L_x_52 - gluon_wgmma)
        .other          gluon_wgmma,@"STO_CUDA_ENTRY STV_DEFAULT"
gluon_wgmma:
.text.gluon_wgmma:
[----:B------:R-:W-:Y:S01]  /*0000*/  LDC R1, c[0x0][0x28] ;  /* 0x00000a00ff017b82 */ /* 0x000fe20000000800 */
[----:B------:R-:W1:Y:S07]  /*0010*/  S2R R0, SR_TID.X ;  /* 0x0000000000007919 */ /* 0x000e6e0000002100 */
[----:B------:R-:W2:Y:S01]  /*0020*/  S2UR UR4, SR_CgaCtaId ;  /* 0x00000000000479c3 */ /* 0x000ea20000008800 */
[----:B------:R-:W-:Y:S01]  /*0030*/  UMOV UR40, 0x400 ;  /* 0x0000040000287882 */ /* 0x000fe20000000000 */
[----:B------:R-:W-:Y:S01]  /*0040*/  ULDC UR6, c[0x0][0xc] ;  /* 0x0000030000067ab9 */ /* 0x000fe20000000800 */
[----:B------:R-:W-:Y:S01]  /*0050*/  ULDC.64 UR42, c[0x0][0x250] ;  /* 0x00009400002a7ab9 */ /* 0x000fe20000000a00 */
[----:B------:R-:W-:Y:S01]  /*0060*/  UMOV UR59, URZ ;  /* 0x0000003f003b7c82 */ /* 0x000fe20008000000 */
[----:B------:R-:W-:Y:S03]  /*0070*/  BSSY B0, `(.L_x_0) ;  /* 0x000001e000007945 */ /* 0x000fe60003800000 */
[----:B------:R-:W3:Y:S08]  /*0080*/  LDC R6, c[0x0][0x228] ;  /* 0x00008a00ff067b82 */ /* 0x000ef00000000800 */
[----:B------:R-:W4:Y:S08]  /*0090*/  LDC R14, c[0x0][0x230] ;  /* 0x00008c00ff0e7b82 */ /* 0x000f300000000800 */
[----:B------:R-:W-:Y:S01]  /*00a0*/  S2UR UR57, SR_CTAID.Y ;  /* 0x00000000003979c3 */ /* 0x000fe20000002600 */
[----:B--2---:R-:W-:-:S03]  /*00b0*/  ULEA UR40, UR4, UR40, 0x18 ;  /* 0x0000002804287291 */ /* 0x004fc6000f8ec03f */
[----:B------:R-:W-:Y:S01]  /*00c0*/  ULDC UR4, c[0x0][0x10] ;  /* 0x0000040000047ab9 */ /* 0x000fe20000000800 */
[----:B-1----:R-:W-:-:S03]  /*00d0*/  LOP3.LUT R2, R0, 0x7f, RZ, 0xc0, !PT ;  /* 0x0000007f00027812 */ /* 0x002fc600078ec0ff */
[----:B------:R-:W1:Y:S01]  /*00e0*/  S2UR UR5, SR_CTAID.Z ;  /* 0x00000000000579c3 */ /* 0x000e620000002700 */
[----:B---3--:R-:W-:Y:S01]  /*00f0*/  VIADD R6, R6, 0xffffffff ;  /* 0xffffffff06067836 */ /* 0x008fe20000000000 */
[C---:B------:R-:W-:Y:S02]  /*0100*/  ISETP.GE.U32.AND P0, PT, R2.reuse, 0x20, PT ;  /* 0x000000200200780c */ /* 0x040fe40003f06070 */
[C---:B------:R-:W-:Y:S02]  /*0110*/  ISETP.NE.U32.AND P2, PT, R2.reuse, RZ, PT ;  /* 0x000000ff0200720c */ /* 0x040fe40003f45070 */
[----:B------:R-:W-:Y:S02]  /*0120*/  LEA R12, R2, UR40, 0x2 ;  /* 0x00000028020c7c11 */ /* 0x000fe4000f8e10ff */
[----:B------:R-:W2:Y:S01]  /*0130*/  S2UR UR58, SR_CTAID.X ;  /* 0x00000000003a79c3 */ /* 0x000ea20000002500 */
[----:B----4-:R-:W-:-:S06]  /*0140*/  VIADD R13, R14, 0xffffffff ;  /* 0xffffffff0e0d7836 */ /* 0x010fcc0000000000 */
[----:B------:R3:W-:Y:S01]  /*0150*/  @!P0 STS [R12], RZ ;  /* 0x000000ff0c008388 */ /* 0x0007e20000000800 */
[----:B------:R-:W-:-:S03]  /*0160*/  NOP ;  /* 0x0000000000007918 */ /* 0x000fc60000000000 */
[----:B------:R3:W-:Y:S01]  /*0170*/  @!P2 STS [UR40+0x24], R6 ;  /* 0x00002406ff00a988 */ /* 0x0007e20008000828 */
[----:B-1----:R-:W-:-:S03]  /*0180*/  UIMAD UR4, UR5, UR4, UR57 ;  /* 0x00000004050472a4 */ /* 0x002fc6000f8e0239 */
[----:B------:R3:W-:Y:S01]  /*0190*/  @!P2 STS [UR40+0x20], R13 ;  /* 0x0000200dff00a988 */ /* 0x0007e20008000828 */
[----:B--2---:R-:W-:-:S04]  /*01a0*/  UIMAD UR4, UR4, UR6, UR58 ;  /* 0x00000006040472a4 */ /* 0x004fc8000f8e023a */
[----:B------:R-:W-:-:S04]  /*01b0*/  UIMAD UR8, UR4, 0x180, URZ ;  /* 0x00000180040878a4 */ /* 0x000fc8000f8e023f */
[----:B------:R-:W-:-:S04]  /*01c0*/  UIADD3 UR4, UP0, UR8, UR42, URZ ;  /* 0x0000002a08047290 */ /* 0x000fc8000ff1e03f */
[----:B------:R-:W-:Y:S01]  /*01d0*/  ULEA.HI.X.SX32 UR5, UR8, UR43, 0x1, UP0 ;  /* 0x0000002b08057291 */ /* 0x000fe200080f0e3f */
[----:B---3--:R-:W-:Y:S11]  /*01e0*/  @P2 BRA `(.L_x_1) ;  /* 0x0000000000182947 */ /* 0x008ff60003800000 */
[----:B------:R-:W1:Y:S01]  /*01f0*/  LDS R3, [UR40+0x8] ;  /* 0x00000828ff037984 */ /* 0x000e620008000800 */
[----:B------:R-:W2:Y:S01]  /*0200*/  LDC.64 R8, c[0x0][0x210] ;  /* 0x00008400ff087b82 */ /* 0x000ea20000000a00 */
[----:B------:R-:W-:Y:S02]  /*0210*/  IMAD.MOV.U32 R4, RZ, RZ, 0x70 ;  /* 0x00000070ff047424 */ /* 0x000fe400078e00ff */
[----:B--2---:R2:W-:Y:S03]  /*0220*/  STS.64 [UR40], R8 ;  /* 0x00000008ff007988 */ /* 0x0045e60008000a28 */
[----:B-1----:R-:W-:-:S05]  /*0230*/  LOP3.LUT R3, R3, 0x10, R4, 0xd8, !PT ;  /* 0x0000001003037812 */ /* 0x002fca00078ed804 */
[----:B------:R2:W-:Y:S02]  /*0240*/  STS [UR40+0x8], R3 ;  /* 0x00000803ff007988 */ /* 0x0005e40008000828 */
.L_x_1:
[----:B------:R-:W-:Y:S05]  /*0250*/  BSYNC B0 ;  /* 0x0000000000007941 */ /* 0x000fea0003800000 */
.L_x_0:
[----:B------:R-:W-:Y:S04]  /*0260*/  BSSY B0, `(.L_x_2) ;  /* 0x000000a000007945 */ /* 0x000fe80003800000 */
[----:B------:R-:W-:Y:S05]  /*0270*/  @P2 BRA `(.L_x_3) ;  /* 0x0000000000202947 */ /* 0x000fea0003800000 */
[----:B--2---:R-:W1:Y:S01]  /*0280*/  LDS R3, [UR40+0x34] ;  /* 0x00003428ff037984 */ /* 0x004e620008000800 */
[----:B------:R-:W-:Y:S02]  /*0290*/  IMAD.MOV.U32 R4, RZ, RZ, 0x3f000000 ;  /* 0x3f000000ff047424 */ /* 0x000fe400078e00ff */
[----:B------:R-:W-:Y:S01]  /*02a0*/  @!P2 IMAD.MOV.U32 R5, RZ, RZ, 0xff ;  /* 0x000000ffff05a424 */ /* 0x000fe200078e00ff */
[----:B------:R-:W2:Y:S02]  /*02b0*/  @!P2 LDS R8, [UR40+0x38] ;  /* 0x00003828ff08a984 */ /* 0x000ea40008000800 */
[----:B-1----:R-:W-:Y:S02]  /*02c0*/  LOP3.LUT R3, R3, 0xff000000, R4, 0xb8, !PT ;  /* 0xff00000003037812 */ /* 0x002fe400078eb804 */
[----:B--2---:R-:W-:-:S03]  /*02d0*/  @!P2 LOP3.LUT R4, R8, 0xff, R5, 0xb8, !PT ;  /* 0x000000ff0804a812 */ /* 0x004fc600078eb805 */
[----:B------:R1:W-:Y:S04]  /*02e0*/  STS [UR40+0x34], R3 ;  /* 0x00003403ff007988 */ /* 0x0003e80008000828 */
[----:B------:R1:W-:Y:S02]  /*02f0*/  @!P2 STS [UR40+0x38], R4 ;  /* 0x00003804ff00a988 */ /* 0x0003e40008000828 */
.L_x_3:
[----:B------:R-:W-:Y:S05]  /*0300*/  BSYNC B0 ;  /* 0x0000000000007941 */ /* 0x000fea0003800000 */
.L_x_2:
[----:B------:R-:W-:Y:S04]  /*0310*/  BSSY B0, `(.L_x_4) ;  /* 0x000000e000007945 */ /* 0x000fe80003800000 */
[----:B------:R-:W-:Y:S05]  /*0320*/  @P2 BRA `(.L_x_5) ;  /* 0x0000000000302947 */ /* 0x000fea0003800000 */
[----:B-1----:R-:W1:Y:S01]  /*0330*/  LDS R4, [UR40+0x34] ;  /* 0x00003428ff047984 */ /* 0x002e620008000800 */
[----:B------:R-:W3:Y:S03]  /*0340*/  LDC.64 R10, c[0x0][0x238] ;  /* 0x00008e00ff0a7b82 */ /* 0x000ee60000000a00 */
[----:B--2---:R-:W2:Y:S01]  /*0350*/  LDS R3, [UR40+0x1c] ;  /* 0x00001c28ff037984 */ /* 0x004ea20008000800 */
[C---:B---3--:R-:W-:Y:S01]  /*0360*/  SHF.L.U64.HI R8, R10.reuse, 0x1, R11 ;  /* 0x000000010a087819 */ /* 0x048fe2000001020b */
[----:B------:R-:W-:-:S03]  /*0370*/  IMAD.SHL.U32 R5, R10, 0x2, RZ ;  /* 0x000000020a057824 */ /* 0x000fc600078e00ff */
[--C-:B------:R-:W-:Y:S02]  /*0380*/  SHF.R.U32.HI R10, RZ, 0x4, R8.reuse ;  /* 0x00000004ff0a7819 */ /* 0x100fe40000011608 */
[----:B------:R-:W-:-:S05]  /*0390*/  SHF.R.U64 R5, R5, 0x4, R8 ;  /* 0x0000000405057819 */ /* 0x000fca0000001208 */
[----:B------:R3:W-:Y:S01]  /*03a0*/  STS [UR40+0xc], R5 ;  /* 0x00000c05ff007988 */ /* 0x0007e20008000828 */
[----:B-1----:R-:W-:Y:S02]  /*03b0*/  LOP3.LUT R4, R4, 0x7, RZ, 0xb8, !PT ;  /* 0x0000000704047812 */ /* 0x002fe400078eb8ff */
[----:B--2---:R-:W-:-:S03]  /*03c0*/  LOP3.LUT R3, R3, 0xf, R10, 0xb8, !PT ;  /* 0x0000000f03037812 */ /* 0x004fc600078eb80a */
[----:B------:R3:W-:Y:S04]  /*03d0*/  STS [UR40+0x34], R4 ;  /* 0x00003404ff007988 */ /* 0x0007e80008000828 */
[----:B------:R3:W-:Y:S02]  /*03e0*/  STS [UR40+0x1c], R3 ;  /* 0x00001c03ff007988 */ /* 0x0007e40008000828 */
.L_x_5:
[----:B------:R-:W-:Y:S05]  /*03f0*/  BSYNC B0 ;  /* 0x0000000000007941 */ /* 0x000fea0003800000 */
.L_x_4:
[----:B------:R-:W-:Y:S04]  /*0400*/  BSSY B1, `(.L_x_6) ;  /* 0x000001a000017945 */ /* 0x000fe80003800000 */
[----:B------:R-:W-:Y:S04]  /*0410*/  BSSY B0, `(.L_x_7) ;  /* 0x0000015000007945 */ /* 0x000fe80003800000 */
[----:B------:R-:W-:Y:S05]  /*0420*/  @P2 BRA `(.L_x_8) ;  /* 0x0000000000202947 */ /* 0x000fea0003800000 */
[----:B-123--:R-:W1:Y:S02]  /*0430*/  LDS R3, [UR40+0x34] ;  /* 0x00003428ff037984 */ /* 0x00ee640008000800 */
[----:B-1----:R-:W-:-:S05]  /*0440*/  LOP3.LUT R3, R3, 0x38, RZ, 0xb8, !PT ;  /* 0x0000003803037812 */ /* 0x002fca00078eb8ff */
[----:B------:R1:W-:Y:S01]  /*0450*/  STS [UR40+0x34], R3 ;  /* 0x00003403ff007988 */ /* 0x0003e20008000828 */
[----:B------:R-:W-:Y:S05]  /*0460*/  @P2 BRA `(.L_x_9) ;  /* 0x0000000000202947 */ /* 0x000fea0003800000 */
[----:B-1----:R-:W1:Y:S01]  /*0470*/  LDS R3, [UR40+0x8] ;  /* 0x00000828ff037984 */ /* 0x002e620008000800 */
[----:B------:R-:W-:-:S05]  /*0480*/  IMAD.MOV.U32 R4, RZ, RZ, 0x780 ;  /* 0x00000780ff047424 */ /* 0x000fca00078e00ff */
[----:B-1----:R-:W-:-:S05]  /*0490*/  LOP3.LUT R3, R3, 0x300, R4, 0xd8, !PT ;  /* 0x0000030003037812 */ /* 0x002fca00078ed804 */
[----:B------:R4:W-:Y:S02]  /*04a0*/  STS [UR40+0x8], R3 ;  /* 0x00000803ff007988 */ /* 0x0009e40008000828 */
.L_x_8:
[----:B------:R-:W-:Y:S05]  /*04b0*/  @P2 BRA `(.L_x_10) ;  /* 0x0000000000282947 */ /* 0x000fea0003800000 */
[----:B-1234-:R-:W1:Y:S02]  /*04c0*/  LDS R3, [UR40+0x8] ;  /* 0x00000828ff037984 */ /* 0x01ee640008000800 */
[----:B-1----:R-:W-:-:S05]  /*04d0*/  LOP3.LUT R3, R3, 0x1800, RZ, 0xb8, !PT ;  /* 0x0000180003037812 */ /* 0x002fca00078eb8ff */
[----:B------:R2:W-:Y:S02]  /*04e0*/  STS [UR40+0x8], R3 ;  /* 0x00000803ff007988 */ /* 0x0005e40008000828 */
.L_x_9:
[----:B------:R-:W-:Y:S05]  /*04f0*/  @P2 BREAK B0 ;  /* 0x0000000000002942 */ /* 0x000fea0003800000 */
[----:B------:R-:W-:Y:S05]  /*0500*/  @P2 BRA `(.L_x_11) ;  /* 0x0000000000242947 */ /* 0x000fea0003800000 */
[----:B------:R-:W3:Y:S01]  /*0510*/  LDS R4, [UR40+0x8] ;  /* 0x00000828ff047984 */ /* 0x000ee20008000800 */
[----:B-12---:R-:W-:-:S05]  /*0520*/  IMAD.MOV.U32 R3, RZ, RZ, 0x6000 ;  /* 0x00006000ff037424 */ /* 0x006fca00078e00ff */
[----:B---3--:R-:W-:-:S04]  /*0530*/  LOP3.LUT R3, R4, 0x6000, R3, 0xd8, !PT ;  /* 0x0000600004037812 */ /* 0x008fc800078ed803 */
[----:B------:R-:W-:-:S05]  /*0540*/  LOP3.LUT R3, R3, 0x400000, RZ, 0xb8, !PT ;  /* 0x0040000003037812 */ /* 0x000fca00078eb8ff */
[----:B------:R5:W-:Y:S02]  /*0550*/  STS [UR40+0x8], R3 ;  /* 0x00000803ff007988 */ /* 0x000be40008000828 */
.L_x_10:
[----:B------:R-:W-:Y:S05]  /*0560*/  BSYNC B0 ;  /* 0x0000000000007941 */ /* 0x000fea0003800000 */
.L_x_7:
[----:B-12345:R-:W1:Y:S02]  /*0570*/  @!P2 LDS R3, [UR40+0x8] ;  /* 0x00000828ff03a984 */ /* 0x03ee640008000800 */
[----:B-1----:R-:W-:-:S05]  /*0580*/  @!P2 LOP3.LUT R3, R3, 0x8000, RZ, 0xb8, !PT ;  /* 0x000080000303a812 */ /* 0x002fca00078eb8ff */
[----:B------:R3:W-:Y:S02]  /*0590*/  @!P2 STS [UR40+0x8], R3 ;  /* 0x00000803ff00a988 */ /* 0x0007e40008000828 */
.L_x_11:
[----:B------:R-:W-:Y:S05]  /*05a0*/  BSYNC B1 ;  /* 0x0000000000017941 */ /* 0x000fea0003800000 */
.L_x_6:
[----:B------:R-:W-:Y:S05]  /*05b0*/  WARPSYNC.ALL ;  /* 0x0000000000007948 */ /* 0x000fea0003800000 */
[----:B------:R-:W4:Y:S02]  /*05c0*/  LDC R7, c[0x0][0x22c] ;  /* 0x00008b00ff077b82 */ /* 0x000f240000000800 */
[----:B----4-:R-:W-:Y:S01]  /*05d0*/  VIADD R7, R7, 0xffffffff ;  /* 0xffffffff07077836 */ /* 0x010fe20000000000 */
[----:B------:R-:W-:Y:S06]  /*05e0*/  @P0 BRA `(.L_x_12) ;  /* 0x0000000000280947 */ /* 0x000fec0003800000 */
[----:B-123--:R-:W1:Y:S01]  /*05f0*/  S2R R3, SR_LANEID ;  /* 0x0000000000037919 */ /* 0x00ee620000000000 */
[----:B------:R-:W-:Y:S05]  /*0600*/  WARPSYNC.ALL ;  /* 0x0000000000007948 */ /* 0x000fea0003800000 */
[----:B-1----:R-:W-:-:S05]  /*0610*/  IMAD.SHL.U32 R3, R3, 0x4, RZ ;  /* 0x0000000403037824 */ /* 0x002fca00078e00ff */
[----:B------:R-:W1:Y:S01]  /*0620*/  LDS R9, [R3+UR40] ;  /* 0x0000002803097984 */ /* 0x000e620008000800 */
[----:B------:R-:W-:-:S05]  /*0630*/  IADD3 R4, P1, R3, UR4, RZ ;  /* 0x0000000403047c10 */ /* 0x000fca000ff3e0ff */
[----:B------:R-:W-:-:S05]  /*0640*/  IMAD.X R5, RZ, RZ, UR5, P1 ;  /* 0x00000005ff057e24 */ /* 0x000fca00088e06ff */
[----:B-1----:R4:W5:Y:S01]  /*0650*/  ATOMG.E.EXCH.STRONG.GPU PT, RZ, [R4], R9 ;  /* 0x0000000904ff73a8 */ /* 0x00296200041ee100 */
[----:B------:R-:W-:-:S04]  /*0660*/  DEPBAR {5,4,3,2,1,0} ;  /* 0x0000003f0000791a */ /* 0x000fc80000000000 */
[----:B------:R4:W-:Y:S01]  /*0670*/  UTMACCTL.IV [UR4] ;  /* 0x00000000040079b9 */ /* 0x0009e20008000000 */
[----:B------:R-:W-:Y:S01]  /*0680*/  NOP ;  /* 0x0000000000007918 */ /* 0x000fe20000000000 */
.L_x_12:
[----:B------:R-:W-:Y:S05]  /*0690*/  @P0 BRA `(.L_x_13) ;  /* 0x00000000000c0947 */ /* 0x000fea0003800000 */
[----:B------:R0:W-:Y:S01]  /*06a0*/  UTMACMDFLUSH ;  /* 0x00000000000079b7 */ /* 0x0001e20000000000 */
[----:B------:R-:W-:Y:S05]  /*06b0*/  @P0 BRA `(.L_x_13) ;  /* 0x0000000000040947 */ /* 0x000fea0003800000 */
[----:B------:R-:W-:-:S04]  /*06c0*/  DEPBAR.LE SB0, 0x0 ;  /* 0x000080000000791a */ /* 0x000fc80000000000 */
.L_x_13:
[----:B------:R-:W-:Y:S05]  /*06d0*/  WARPSYNC.ALL ;  /* 0x0000000000007948 */ /* 0x000fea0003800000 */
[----:B-----5:R-:W-:Y:S06]  /*06e0*/  BAR.SYNC.DEFER_BLOCKING 0x0 ;  /* 0x0000000000007b1d */ /* 0x020fec0000010000 */
[----:B------:R-:W-:Y:S02]  /*06f0*/  BSSY B1, `(.L_x_14) ;  /* 0x000000b000017945 */ /* 0x000fe40003800000 */
[----:B------:R-:W-:Y:S06]  /*0700*/  BAR.SYNC.DEFER_BLOCKING 0x0 ;  /* 0x0000000000007b1d */ /* 0x000fec0000010000 */
[----:B------:R5:W-:Y:S01]  /*0710*/  @!P0 STS [R12], RZ ;  /* 0x000000ff0c008388 */ /* 0x000be20000000800 */
[----:B------:R-:W-:Y:S01]  /*0720*/  NOP ;  /* 0x0000000000007918 */ /* 0x000fe20000000000 */
[----:B------:R-:W-:Y:S05]  /*0730*/  @P2 BRA `(.L_x_15) ;  /* 0x0000000000182947 */ /* 0x000fea0003800000 */
[----:B-123--:R-:W1:Y:S01]  /*0740*/  LDS R3, [UR40+0x8] ;  /* 0x00000828ff037984 */ /* 0x00ee620008000800 */
[----:B----4-:R-:W2:Y:S01]  /*0750*/  LDC.64 R8, c[0x0][0x218] ;  /* 0x00008600ff087b82 */ /* 0x010ea20000000a00 */
[----:B------:R-:W-:Y:S02]  /*0760*/  IMAD.MOV.U32 R4, RZ, RZ, 0x70 ;  /* 0x00000070ff047424 */ /* 0x000fe400078e00ff */
[----:B--2---:R2:W-:Y:S03]  /*0770*/  STS.64 [UR40], R8 ;  /* 0x00000008ff007988 */ /* 0x0045e60008000a28 */
[----:B-1----:R-:W-:-:S05]  /*0780*/  LOP3.LUT R3, R3, 0x10, R4, 0xd8, !PT ;  /* 0x0000001003037812 */ /* 0x002fca00078ed804 */
[----:B------:R2:W-:Y:S02]  /*0790*/  STS [UR40+0x8], R3 ;  /* 0x00000803ff007988 */ /* 0x0005e40008000828 */
.L_x_15:
[----:B----4-:R-:W-:Y:S05]  /*07a0*/  BSYNC B1 ;  /* 0x0000000000017941 */ /* 0x010fea0003800000 */
.L_x_14:
[----:B------:R-:W-:Y:S04]  /*07b0*/  BSSY B1, `(.L_x_16) ;  /* 0x000000a000017945 */ /* 0x000fe80003800000 */
[----:B------:R-:W-:Y:S05]  /*07c0*/  @P2 BRA `(.L_x_17) ;  /* 0x0000000000202947 */ /* 0x000fea0003800000 */
[----:B-123--:R-:W1:Y:S01]  /*07d0*/  LDS R3, [UR40+0x34] ;  /* 0x00003428ff037984 */ /* 0x00ee620008000800 */
[----:B------:R-:W-:Y:S02]  /*07e0*/  IMAD.MOV.U32 R8, RZ, RZ, 0x3f000000 ;  /* 0x3f000000ff087424 */ /* 0x000fe400078e00ff */
[----:B------:R-:W-:Y:S01]  /*07f0*/  @!P2 IMAD.MOV.U32 R4, RZ, RZ, 0x7f ;  /* 0x0000007fff04a424 */ /* 0x000fe200078e00ff */
[----:B------:R-:W2:Y:S02]  /*0800*/  @!P2 LDS R5, [UR40+0x38] ;  /* 0x00003828ff05a984 */ /* 0x000ea40008000800 */
[----:B-1----:R-:W-:Y:S02]  /*0810*/  LOP3.LUT R3, R3, 0xff000000, R8, 0xb8, !PT ;  /* 0xff00000003037812 */ /* 0x002fe400078eb808 */
[----:B--2---:R-:W-:-:S03]  /*0820*/  @!P2 LOP3.LUT R4, R5, 0xff, R4, 0xb8, !PT ;  /* 0x000000ff0504a812 */ /* 0x004fc600078eb804 */
[----:B------:R4:W-:Y:S04]  /*0830*/  STS [UR40+0x34], R3 ;  /* 0x00003403ff007988 */ /* 0x0009e80008000828 */
[----:B------:R4:W-:Y:S02]  /*0840*/  @!P2 STS [UR40+0x38], R4 ;  /* 0x00003804ff00a988 */ /* 0x0009e40008000828 */
.L_x_17:
[----:B------:R-:W-:Y:S05]  /*0850*/  BSYNC B1 ;  /* 0x0000000000017941 */ /* 0x000fea0003800000 */
.L_x_16:
[----:B------:R-:W-:Y:S04]  /*0860*/  BSSY B1, `(.L_x_18) ;  /* 0x0000004000017945 */ /* 0x000fe80003800000 */
[----:B------:R-:W-:Y:S05]  /*0870*/  @P2 BRA `(.L_x_19) ;  /* 0x0000000000082947 */ /* 0x000fea0003800000 */
[----:B------:R1:W-:Y:S04]  /*0880*/  STS [UR40+0x24], R13 ;  /* 0x0000240dff007988 */ /* 0x0003e80008000828 */
[----:B------:R1:W-:Y:S02]  /*0890*/  STS [UR40+0x20], R7 ;  /* 0x00002007ff007988 */ /* 0x0003e40008000828 */
.L_x_19:
[----:B------:R-:W-:Y:S05]  /*08a0*/  BSYNC B1 ;  /* 0x0000000000017941 */ /* 0x000fea0003800000 */
.L_x_18:
[----:B------:R-:W-:Y:S04]  /*08b0*/  BSSY B1, `(.L_x_20) ;  /* 0x000000e000017945 */ /* 0x000fe80003800000 */
[----:B------:R-:W-:Y:S05]  /*08c0*/  @P2 BRA `(.L_x_21) ;  /* 0x0000000000302947 */ /* 0x000fea0003800000 */
[----:B----4-:R-:W4:Y:S01]  /*08d0*/  LDS R4, [UR40+0x34] ;  /* 0x00003428ff047984 */ /* 0x010f220008000800 */
[----:B------:R-:W4:Y:S03]  /*08e0*/  LDC.64 R10, c[0x0][0x240] ;  /* 0x00009000ff0a7b82 */ /* 0x000f260000000a00 */
[----:B-123--:R-:W1:Y:S01]  /*08f0*/  LDS R3, [UR40+0x1c] ;  /* 0x00001c28ff037984 */ /* 0x00ee620008000800 */
[C---:B----4-:R-:W-:Y:S01]  /*0900*/  SHF.L.U64.HI R8, R10.reuse, 0x1, R11 ;  /* 0x000000010a087819 */ /* 0x050fe2000001020b */
[----:B------:R-:W-:-:S03]  /*0910*/  IMAD.SHL.U32 R5, R10, 0x2, RZ ;  /* 0x000000020a057824 */ /* 0x000fc600078e00ff */
[--C-:B------:R-:W-:Y:S02]  /*0920*/  SHF.R.U32.HI R10, RZ, 0x4, R8.reuse ;  /* 0x00000004ff0a7819 */ /* 0x100fe40000011608 */
[----:B------:R-:W-:-:S05]  /*0930*/  SHF.R.U64 R5, R5, 0x4, R8 ;  /* 0x0000000405057819 */ /* 0x000fca0000001208 */
[----:B------:R2:W-:Y:S01]  /*0940*/  STS [UR40+0xc], R5 ;  /* 0x00000c05ff007988 */ /* 0x0005e20008000828 */
[----:B------:R-:W-:Y:S02]  /*0950*/  LOP3.LUT R4, R4, 0x7, RZ, 0xb8, !PT ;  /* 0x0000000704047812 */ /* 0x000fe400078eb8ff */
[----:B-1----:R-:W-:-:S03]  /*0960*/  LOP3.LUT R3, R3, 0xf, R10, 0xb8, !PT ;  /* 0x0000000f03037812 */ /* 0x002fc600078eb80a */
[----:B------:R2:W-:Y:S04]  /*0970*/  STS [UR40+0x34], R4 ;  /* 0x00003404ff007988 */ /* 0x0005e80008000828 */
[----:B------:R2:W-:Y:S02]  /*0980*/  STS [UR40+0x1c], R3 ;  /* 0x00001c03ff007988 */ /* 0x0005e40008000828 */
.L_x_21:
[----:B------:R-:W-:Y:S05]  /*0990*/  BSYNC B1 ;  /* 0x0000000000017941 */ /* 0x000fea0003800000 */
.L_x_20:
[----:B------:R-:W-:Y:S04]  /*09a0*/  BSSY B2, `(.L_x_22) ;  /* 0x000001a000027945 */ /* 0x000fe80003800000 */
[----:B------:R-:W-:Y:S04]  /*09b0*/  BSSY B1, `(.L_x_23) ;  /* 0x0000015000017945 */ /* 0x000fe80003800000 */
[----:B------:R-:W-:Y:S05]  /*09c0*/  @P2 BRA `(.L_x_24) ;  /* 0x0000000000202947 */ /* 0x000fea0003800000 */
[----:B-1234-:R-:W1:Y:S02]  /*09d0*/  LDS R3, [UR40+0x34] ;  /* 0x00003428ff037984 */ /* 0x01ee640008000800 */
[----:B-1----:R-:W-:-:S05]  /*09e0*/  LOP3.LUT R3, R3, 0x38, RZ, 0xb8, !PT ;  /* 0x0000003803037812 */ /* 0x002fca00078eb8ff */
[----:B------:R1:W-:Y:S01]  /*09f0*/  STS [UR40+0x34], R3 ;  /* 0x00003403ff007988 */ /* 0x0003e20008000828 */
[----:B------:R-:W-:Y:S05]  /*0a00*/  @P2 BRA `(.L_x_25) ;  /* 0x0000000000202947 */ /* 0x000fea0003800000 */
[----:B-1----:R-:W1:Y:S01]  /*0a10*/  LDS R3, [UR40+0x8] ;  /* 0x00000828ff037984 */ /* 0x002e620008000800 */
[----:B------:R-:W-:-:S05]  /*0a20*/  IMAD.MOV.U32 R4, RZ, RZ, 0x780 ;  /* 0x00000780ff047424 */ /* 0x000fca00078e00ff */
[----:B-1----:R-:W-:-:S05]  /*0a30*/  LOP3.LUT R3, R3, 0x300, R4, 0xd8, !PT ;  /* 0x0000030003037812 */ /* 0x002fca00078ed804 */
[----:B------:R1:W-:Y:S02]  /*0a40*/  STS [UR40+0x8], R3 ;  /* 0x00000803ff007988 */ /* 0x0003e40008000828 */
.L_x_24:
[----:B------:R-:W-:Y:S05]  /*0a50*/  @P2 BRA `(.L_x_26) ;  /* 0x0000000000282947 */ /* 0x000fea0003800000 */
[----:B-1234-:R-:W1:Y:S02]  /*0a60*/  LDS R3, [UR40+0x8] ;  /* 0x00000828ff037984 */ /* 0x01ee640008000800 */
[----:B-1----:R-:W-:-:S05]  /*0a70*/  LOP3.LUT R3, R3, 0x1800, RZ, 0xb8, !PT ;  /* 0x0000180003037812 */ /* 0x002fca00078eb8ff */
[----:B------:R2:W-:Y:S02]  /*0a80*/  STS [UR40+0x8], R3 ;  /* 0x00000803ff007988 */ /* 0x0005e40008000828 */
.L_x_25:
[----:B------:R-:W-:Y:S05]  /*0a90*/  @P2 BREAK B1 ;  /* 0x0000000000012942 */ /* 0x000fea0003800000 */
[----:B------:R-:W-:Y:S05]  /*0aa0*/  @P2 BRA `(.L_x_27) ;  /* 0x0000000000242947 */ /* 0x000fea0003800000 */
[----:B-12---:R-:W1:Y:S01]  /*0ab0*/  LDS R3, [UR40+0x8] ;  /* 0x00000828ff037984 */ /* 0x006e620008000800 */
[----:B------:R-:W-:-:S05]  /*0ac0*/  IMAD.MOV.U32 R4, RZ, RZ, 0x6000 ;  /* 0x00006000ff047424 */ /* 0x000fca00078e00ff */
[----:B-1----:R-:W-:-:S04]  /*0ad0*/  LOP3.LUT R3, R3, 0x6000, R4, 0xd8, !PT ;  /* 0x0000600003037812 */ /* 0x002fc800078ed804 */
[----:B------:R-:W-:-:S05]  /*0ae0*/  LOP3.LUT R3, R3, 0x400000, RZ, 0xb8, !PT ;  /* 0x0040000003037812 */ /* 0x000fca00078eb8ff */
[----:B------:R1:W-:Y:S02]  /*0af0*/  STS [UR40+0x8], R3 ;  /* 0x00000803ff007988 */ /* 0x0003e40008000828 */
.L_x_26:
[----:B------:R-:W-:Y:S05]  /*0b00*/  BSYNC B1 ;  /* 0x0000000000017941 */ /* 0x000fea0003800000 */
.L_x_23:
[----:B-1234-:R-:W1:Y:S02]  /*0b10*/  @!P2 LDS R3, [UR40+0x8] ;  /* 0x00000828ff03a984 */ /* 0x01ee640008000800 */
[----:B-1----:R-:W-:-:S05]  /*0b20*/  @!P2 LOP3.LUT R3, R3, 0x8000, RZ, 0xb8, !PT ;  /* 0x000080000303a812 */ /* 0x002fca00078eb8ff */
[----:B------:R3:W-:Y:S02]  /*0b30*/  @!P2 STS [UR40+0x8], R3 ;  /* 0x00000803ff00a988 */ /* 0x0007e40008000828 */
.L_x_27:
[----:B------:R-:W-:Y:S05]  /*0b40*/  BSYNC B2 ;  /* 0x0000000000027941 */ /* 0x000fea0003800000 */
.L_x_22:
[----:B------:R-:W-:Y:S05]  /*0b50*/  WARPSYNC.ALL ;  /* 0x0000000000007948 */ /* 0x000fea0003800000 */
[----:B------:R-:W-:-:S04]  /*0b60*/  UIADD3 UR7, UR8, 0x80, URZ ;  /* 0x0000008008077890 */ /* 0x000fc8000fffe03f */
[----:B------:R-:W-:-:S04]  /*0b70*/  UIADD3 UR6, UP0, UR7, UR42, URZ ;  /* 0x0000002a07067290 */ /* 0x000fc8000ff1e03f */
[----:B------:R-:W-:Y:S01]  /*0b80*/  ULEA.HI.X.SX32 UR7, UR7, UR43, 0x1, UP0 ;  /* 0x0000002b07077291 */ /* 0x000fe200080f0e3f */
[----:B------:R-:W-:Y:S11]  /*0b90*/  @P0 BRA `(.L_x_28) ;  /* 0x0000000000280947 */ /* 0x000ff60003800000 */
[----:B-123--:R-:W1:Y:S01]  /*0ba0*/  S2R R3, SR_LANEID ;  /* 0x0000000000037919 */ /* 0x00ee620000000000 */
[----:B------:R-:W-:Y:S05]  /*0bb0*/  WARPSYNC.ALL ;  /* 0x0000000000007948 */ /* 0x000fea0003800000 */
[----:B-1----:R-:W-:-:S05]  /*0bc0*/  IMAD.SHL.U32 R8, R3, 0x4, RZ ;  /* 0x0000000403087824 */ /* 0x002fca00078e00ff */
[----:B------:R-:W1:Y:S01]  /*0bd0*/  LDS R3, [R8+UR40] ;  /* 0x0000002808037984 */ /* 0x000e620008000800 */
[----:B------:R-:W-:-:S05]  /*0be0*/  IADD3 R4, P1, R8, UR6, RZ ;  /* 0x0000000608047c10 */ /* 0x000fca000ff3e0ff */
[----:B------:R-:W-:-:S05]  /*0bf0*/  IMAD.X R5, RZ, RZ, UR7, P1 ;  /* 0x00000007ff057e24 */ /* 0x000fca00088e06ff */
[----:B-1----:R4:W2:Y:S01]  /*0c00*/  ATOMG.E.EXCH.STRONG.GPU PT, RZ, [R4], R3 ;  /* 0x0000000304ff73a8 */ /* 0x0028a200041ee100 */
[----:B------:R-:W-:-:S04]  /*0c10*/  DEPBAR {5,4,3,2,1,0} ;  /* 0x0000003f0000791a */ /* 0x000fc80000000000 */
[----:B------:R4:W-:Y:S01]  /*0c20*/  UTMACCTL.IV [UR6] ;  /* 0x00000000060079b9 */ /* 0x0009e20008000000 */
[----:B------:R-:W-:Y:S01]  /*0c30*/  NOP ;  /* 0x0000000000007918 */ /* 0x000fe20000000000 */
.L_x_28:
[----:B------:R-:W-:Y:S05]  /*0c40*/  @P0 BRA `(.L_x_29) ;  /* 0x00000000000c0947 */ /* 0x000fea0003800000 */
[----:B------:R0:W-:Y:S01]  /*0c50*/  UTMACMDFLUSH ;  /* 0x00000000000079b7 */ /* 0x0001e20000000000 */
[----:B------:R-:W-:Y:S05]  /*0c60*/  @P0 BRA `(.L_x_29) ;  /* 0x0000000000040947 */ /* 0x000fea0003800000 */
[----:B------:R-:W-:-:S04]  /*0c70*/  DEPBAR.LE SB0, 0x0 ;  /* 0x000080000000791a */ /* 0x000fc80000000000 */
.L_x_29:
[----:B------:R-:W-:Y:S05]  /*0c80*/  WARPSYNC.ALL ;  /* 0x0000000000007948 */ /* 0x000fea0003800000 */
[----:B--2---:R-:W-:Y:S06]  /*0c90*/  BAR.SYNC.DEFER_BLOCKING 0x0 ;  /* 0x0000000000007b1d */ /* 0x004fec0000010000 */
[----:B------:R-:W-:Y:S02]  /*0ca0*/  BSSY B2, `(.L_x_30) ;  /* 0x000000b000027945 */ /* 0x000fe40003800000 */
[----:B------:R-:W-:Y:S06]  /*0cb0*/  BAR.SYNC.DEFER_BLOCKING 0x0 ;  /* 0x0000000000007b1d */ /* 0x000fec0000010000 */
[----:B------:R2:W-:Y:S01]  /*0cc0*/  @!P0 STS [R12], RZ ;  /* 0x000000ff0c008388 */ /* 0x0005e20000000800 */
[----:B------:R-:W-:Y:S01]  /*0cd0*/  NOP ;  /* 0x0000000000007918 */ /* 0x000fe20000000000 */
[----:B------:R-:W-:Y:S05]  /*0ce0*/  @P2 BRA `(.L_x_31) ;  /* 0x0000000000182947 */ /* 0x000fea0003800000 */
[----:B-1-34-:R-:W1:Y:S01]  /*0cf0*/  LDS R3, [UR40+0x8] ;  /* 0x00000828ff037984 */ /* 0x01ae620008000800 */
[----:B------:R-:W3:Y:S01]  /*0d00*/  LDC.64 R8, c[0x0][0x220] ;  /* 0x00008800ff087b82 */ /* 0x000ee20000000a00 */
[----:B------:R-:W-:Y:S02]  /*0d10*/  IMAD.MOV.U32 R4, RZ, RZ, 0x70 ;  /* 0x00000070ff047424 */ /* 0x000fe400078e00ff */
[----:B---3--:R3:W-:Y:S03]  /*0d20*/  STS.64 [UR40], R8 ;  /* 0x00000008ff007988 */ /* 0x0087e60008000a28 */
[----:B-1----:R-:W-:-:S05]  /*0d30*/  LOP3.LUT R3, R3, 0x10, R4, 0xd8, !PT ;  /* 0x0000001003037812 */ /* 0x002fca00078ed804 */
[----:B------:R3:W-:Y:S02]  /*0d40*/  STS [UR40+0x8], R3 ;  /* 0x00000803ff007988 */ /* 0x0007e40008000828 */
.L_x_31:
[----:B----4-:R-:W-:Y:S05]  /*0d50*/  BSYNC B2 ;  /* 0x0000000000027941 */ /* 0x010fea0003800000 */
.L_x_30:
[----:B------:R-:W-:Y:S04]  /*0d60*/  BSSY B3, `(.L_x_32) ;  /* 0x0000011000037945 */ /* 0x000fe80003800000 */
[----:B------:R-:W-:Y:S04]  /*0d70*/  BSSY B2, `(.L_x_33) ;  /* 0x000000e000027945 */ /* 0x000fe80003800000 */
[----:B------:R-:W-:Y:S05]  /*0d80*/  @P2 BRA `(.L_x_34) ;  /* 0x0000000000242947 */ /* 0x000fea0003800000 */
[----:B-1-3--:R-:W1:Y:S01]  /*0d90*/  LDS R3, [UR40+0x34] ;  /* 0x00003428ff037984 */ /* 0x00ae620008000800 */
[----:B------:R-:W-:-:S05]  /*0da0*/  IMAD.MOV.U32 R4, RZ, RZ, 0x3f000000 ;  /* 0x3f000000ff047424 */ /* 0x000fca00078e00ff */
[----:B-1----:R-:W-:-:S05]  /*0db0*/  LOP3.LUT R3, R3, 0xff000000, R4, 0xb8, !PT ;  /* 0xff00000003037812 */ /* 0x002fca00078eb804 */
[----:B------:R1:W-:Y:S01]  /*0dc0*/  STS [UR40+0x34], R3 ;  /* 0x00003403ff007988 */ /* 0x0003e20008000828 */
[----:B------:R-:W-:Y:S05]  /*0dd0*/  @P2 BRA `(.L_x_35) ;  /* 0x00000000001c2947 */ /* 0x000fea0003800000 */
[----:B-1----:R-:W1:Y:S01]  /*0de0*/  LDS R3, [UR40+0x38] ;  /* 0x00003828ff037984 */ /* 0x002e620008000800 */
[----:B------:R-:W-:-:S05]  /*0df0*/  IMAD.MOV.U32 R4, RZ, RZ, 0xff ;  /* 0x000000ffff047424 */ /* 0x000fca00078e00ff */
[----:B-1----:R-:W-:-:S05]  /*0e00*/  LOP3.LUT R3, R3, 0xff, R4, 0xb8, !PT ;  /* 0x000000ff03037812 */ /* 0x002fca00078eb804 */
[----:B------:R4:W-:Y:S02]  /*0e10*/  STS [UR40+0x38], R3 ;  /* 0x00003803ff007988 */ /* 0x0009e40008000828 */
.L_x_34:
[----:B------:R-:W-:Y:S05]  /*0e20*/  @P2 BREAK B2 ;  /* 0x0000000000022942 */ /* 0x000fea0003800000 */
[----:B------:R-:W-:Y:S05]  /*0e30*/  @P2 BRA `(.L_x_36) ;  /* 0x00000000000c2947 */ /* 0x000fea0003800000 */
[----:B------:R1:W-:Y:S02]  /*0e40*/  STS [UR40+0x20], R7 ;  /* 0x00002007ff007988 */ /* 0x0003e40008000828 */
.L_x_35:
[----:B------:R-:W-:Y:S05]  /*0e50*/  BSYNC B2 ;  /* 0x0000000000027941 */ /* 0x000fea0003800000 */
.L_x_33:
[----:B------:R1:W-:Y:S02]  /*0e60*/  @!P2 STS [UR40+0x24], R6 ;  /* 0x00002406ff00a988 */ /* 0x0003e40008000828 */
.L_x_36:
[----:B------:R-:W-:Y:S05]  /*0e70*/  BSYNC B3 ;  /* 0x0000000000037941 */ /* 0x000fea0003800000 */
.L_x_32:
[----:B------:R-:W-:Y:S05]  /*0e80*/  WARPSYNC.ALL ;  /* 0x0000000000007948 */ /* 0x000fea0003800000 */
[----:B------:R-:W-:Y:S04]  /*0e90*/  BSSY B3, `(.L_x_37) ;  /* 0x000000e000037945 */ /* 0x000fe80003800000 */
[----:B------:R-:W-:Y:S05]  /*0ea0*/  @P2 BRA `(.L_x_38) ;  /* 0x0000000000302947 */ /* 0x000fea0003800000 */
[----:B------:R-:W5:Y:S01]  /*0eb0*/  LDS R4, [UR40+0x34] ;  /* 0x00003428ff047984 */ /* 0x000f620008000800 */
[----:B---3--:R-:W3:Y:S03]  /*0ec0*/  LDC.64 R8, c[0x0][0x248] ;  /* 0x00009200ff087b82 */ /* 0x008ee60000000a00 */
[----:B-1--4-:R-:W1:Y:S01]  /*0ed0*/  LDS R3, [UR40+0x1c] ;  /* 0x00001c28ff037984 */ /* 0x012e620008000800 */
[C---:B---3--:R-:W-:Y:S01]  /*0ee0*/  SHF.L.U64.HI R6, R8.reuse, 0x1, R9 ;  /* 0x0000000108067819 */ /* 0x048fe20000010209 */
[----:B------:R-:W-:-:S03]  /*0ef0*/  IMAD.SHL.U32 R5, R8, 0x2, RZ ;  /* 0x0000000208057824 */ /* 0x000fc600078e00ff */
[--C-:B------:R-:W-:Y:S02]  /*0f00*/  SHF.R.U32.HI R8, RZ, 0x4, R6.reuse ;  /* 0x00000004ff087819 */ /* 0x100fe40000011606 */
[----:B------:R-:W-:-:S05]  /*0f10*/  SHF.R.U64 R5, R5, 0x4, R6 ;  /* 0x0000000405057819 */ /* 0x000fca0000001206 */
[----:B------:R3:W-:Y:S01]  /*0f20*/  STS [UR40+0xc], R5 ;  /* 0x00000c05ff007988 */ /* 0x0007e20008000828 */
[----:B-----5:R-:W-:Y:S02]  /*0f30*/  LOP3.LUT R4, R4, 0x7, RZ, 0xb8, !PT ;  /* 0x0000000704047812 */ /* 0x020fe400078eb8ff */
[----:B-1----:R-:W-:-:S03]  /*0f40*/  LOP3.LUT R3, R3, 0xf, R8, 0xb8, !PT ;  /* 0x0000000f03037812 */ /* 0x002fc600078eb808 */
[----:B------:R3:W-:Y:S04]  /*0f50*/  STS [UR40+0x34], R4 ;  /* 0x00003404ff007988 */ /* 0x0007e80008000828 */
[----:B------:R3:W-:Y:S02]  /*0f60*/  STS [UR40+0x1c], R3 ;  /* 0x00001c03ff007988 */ /* 0x0007e40008000828 */
.L_x_38:
[----:B------:R-:W-:Y:S05]  /*0f70*/  BSYNC B3 ;  /* 0x0000000000037941 */ /* 0x000fea0003800000 */
.L_x_37:
[----:B------:R-:W-:Y:S04]  /*0f80*/  BSSY B3, `(.L_x_39) ;  /* 0x000001a000037945 */ /* 0x000fe80003800000 */
[----:B------:R-:W-:Y:S04]  /*0f90*/  BSSY B4, `(.L_x_40) ;  /* 0x0000015000047945 */ /* 0x000fe80003800000 */
[----:B------:R-:W-:Y:S05]  /*0fa0*/  @P2 BRA `(.L_x_41) ;  /* 0x0000000000202947 */ /* 0x000fea0003800000 */
[----:B-1-34-:R-:W1:Y:S02]  /*0fb0*/  LDS R3, [UR40+0x34] ;  /* 0x00003428ff037984 */ /* 0x01ae640008000800 */
[----:B-1----:R-:W-:-:S05]  /*0fc0*/  LOP3.LUT R3, R3, 0x38, RZ, 0xb8, !PT ;  /* 0x0000003803037812 */ /* 0x002fca00078eb8ff */
[----:B------:R1:W-:Y:S01]  /*0fd0*/  STS [UR40+0x34], R3 ;  /* 0x00003403ff007988 */ /* 0x0003e20008000828 */
[----:B------:R-:W-:Y:S05]  /*0fe0*/  @P2 BRA `(.L_x_42) ;  /* 0x0000000000202947 */ /* 0x000fea0003800000 */
[----:B-1----:R-:W1:Y:S01]  /*0ff0*/  LDS R3, [UR40+0x8] ;  /* 0x00000828ff037984 */ /* 0x002e620008000800 */
[----:B------:R-:W-:-:S05]  /*1000*/  IMAD.MOV.U32 R4, RZ, RZ, 0x780 ;  /* 0x00000780ff047424 */ /* 0x000fca00078e00ff */
[----:B-1----:R-:W-:-:S05]  /*1010*/  LOP3.LUT R3, R3, 0x300, R4, 0xd8, !PT ;  /* 0x0000030003037812 */ /* 0x002fca00078ed804 */
[----:B------:R1:W-:Y:S02]  /*1020*/  STS [UR40+0x8], R3 ;  /* 0x00000803ff007988 */ /* 0x0003e40008000828 */
.L_x_41:
[----:B------:R-:W-:Y:S05]  /*1030*/  @P2 BRA `(.L_x_43) ;  /* 0x0000000000282947 */ /* 0x000fea0003800000 */
[----:B-1-34-:R-:W1:Y:S02]  /*1040*/  LDS R3, [UR40+0x8] ;  /* 0x00000828ff037984 */ /* 0x01ae640008000800 */
[----:B-1----:R-:W-:-:S05]  /*1050*/  LOP3.LUT R3, R3, 0x1800, RZ, 0xb8, !PT ;  /* 0x0000180003037812 */ /* 0x002fca00078eb8ff */
[----:B------:R3:W-:Y:S02]  /*1060*/  STS [UR40+0x8], R3 ;  /* 0x00000803ff007988 */ /* 0x0007e40008000828 */
.L_x_42:
[----:B------:R-:W-:Y:S05]  /*1070*/  @P2 BREAK B4 ;  /* 0x0000000000042942 */ /* 0x000fea0003800000 */
[----:B------:R-:W-:Y:S05]  /*1080*/  @P2 BRA `(.L_x_44) ;  /* 0x0000000000242947 */ /* 0x000fea0003800000 */
[----:B-1-3--:R-:W1:Y:S01]  /*1090*/  LDS R3, [UR40+0x8] ;  /* 0x00000828ff037984 */ /* 0x00ae620008000800 */
[----:B------:R-:W-:-:S05]  /*10a0*/  IMAD.MOV.U32 R4, RZ, RZ, 0x6000 ;  /* 0x00006000ff047424 */ /* 0x000fca00078e00ff */
[----:B-1----:R-:W-:-:S04]  /*10b0*/  LOP3.LUT R3, R3, 0x6000, R4, 0xd8, !PT ;  /* 0x0000600003037812 */ /* 0x002fc800078ed804 */
[----:B------:R-:W-:-:S05]  /*10c0*/  LOP3.LUT R3, R3, 0x400000, RZ, 0xb8, !PT ;  /* 0x0040000003037812 */ /* 0x000fca00078eb8ff */
[----:B------:R1:W-:Y:S02]  /*10d0*/  STS [UR40+0x8], R3 ;  /* 0x00000803ff007988 */ /* 0x0003e40008000828 */
.L_x_43:
[----:B------:R-:W-:Y:S05]  /*10e0*/  BSYNC B4 ;  /* 0x0000000000047941 */ /* 0x000fea0003800000 */
.L_x_40:
[----:B-1-34-:R-:W1:Y:S02]  /*10f0*/  @!P2 LDS R3, [UR40+0x8] ;  /* 0x00000828ff03a984 */ /* 0x01ae640008000800 */
[----:B-1----:R-:W-:-:S05]  /*1100*/  @!P2 LOP3.LUT R3, R3, 0x8000, RZ, 0xb8, !PT ;  /* 0x000080000303a812 */ /* 0x002fca00078eb8ff */
[----:B------:R4:W-:Y:S02]  /*1110*/  @!P2 STS [UR40+0x8], R3 ;  /* 0x00000803ff00a988 */ /* 0x0009e40008000828 */
.L_x_44:
[----:B------:R-:W-:Y:S05]  /*1120*/  BSYNC B3 ;  /* 0x0000000000037941 */ /* 0x000fea0003800000 */
.L_x_39:
[----:B------:R-:W-:Y:S05]  /*1130*/  WARPSYNC.ALL ;  /* 0x0000000000007948 */ /* 0x000fea0003800000 */
[----:B------:R-:W-:Y:S01]  /*1140*/  UIADD3 UR8, UR8, 0x100, URZ ;  /* 0x0000010008087890 */ /* 0x000fe2000fffe03f */
[----:B------:R-:W-:Y:S02]  /*1150*/  ISETP.GE.AND P1, PT, R14, 0x1, PT ;  /* 0x000000010e00780c */ /* 0x000fe40003f26270 */
[----:B------:R-:W-:Y:S02]  /*1160*/  CS2R R120, SRZ ;  /* 0x0000000000787805 */ /* 0x000fe4000001ff00 */
[----:B------:R-:W-:Y:S01]  /*1170*/  CS2R R122, SRZ ;  /* 0x00000000007a7805 */ /* 0x000fe2000001ff00 */
[----:B------:R-:W-:Y:S01]  /*1180*/  UIADD3 UR56, UP0, UR8, UR42, URZ ;  /* 0x0000002a08387290 */ /* 0x000fe2000ff1e03f */
[----:B------:R-:W-:-:S02]  /*1190*/  CS2R R124, SRZ ;  /* 0x00000000007c7805 */ /* 0x000fc4000001ff00 */
[----:B------:R-:W-:Y:S02]  /*11a0*/  CS2R R126, SRZ ;  /* 0x00000000007e7805 */ /* 0x000fe4000001ff00 */
[----:B------:R-:W-:Y:S01]  /*11b0*/  CS2R R128, SRZ ;  /* 0x0000000000807805 */ /* 0x000fe2000001ff00 */
[----:B------:R-:W-:Y:S01]  /*11c0*/  ULEA.HI.X.SX32 UR43, UR8, UR43, 0x1, UP0 ;  /* 0x0000002b082b7291 */ /* 0x000fe200080f0e3f */
[----:B------:R-:W-:Y:S02]  /*11d0*/  CS2R R130, SRZ ;  /* 0x0000000000827805 */ /* 0x000fe4000001ff00 */
[----:B------:R-:W-:Y:S02]  /*11e0*/  CS2R R132, SRZ ;  /* 0x0000000000847805 */ /* 0x000fe4000001ff00 */
[----:B------:R-:W-:Y:S02]  /*11f0*/  CS2R R134, SRZ ;  /* 0x0000000000867805 */ /* 0x000fe4000001ff00 */
[----:B------:R-:W-:-:S02]  /*1200*/  CS2R R136, SRZ ;  /* 0x0000000000887805 */ /* 0x000fc4000001ff00 */
[----:B------:R-:W-:Y:S02]  /*1210*/  CS2R R138, SRZ ;  /* 0x00000000008a7805 */ /* 0x000fe4000001ff00 */
[----:B------:R-:W-:Y:S02]  /*1220*/  CS2R R140, SRZ ;  /* 0x00000000008c7805 */ /* 0x000fe4000001ff00 */
        /* <DEDUP_REMOVED lines=39> */
[----:B------:R-:W-:Y:S01]  /*14a0*/  CS2R R28, SRZ ;  /* 0x00000000001c7805 */ /* 0x000fe2000001ff00 */
[----:B------:R-:W-:Y:S01]  /*14b0*/  IMAD.MOV.U32 R30, RZ, RZ, RZ ;  /* 0x000000ffff1e7224 */ /* 0x000fe200078e00ff */
[----:B------:R-:W-:Y:S06]  /*14c0*/  @P0 BRA `(.L_x_45) ;  /* 0x00000000002c0947 */ /* 0x000fec0003800000 */
[----:B-1-34-:R-:W1:Y:S01]  /*14d0*/  S2R R3, SR_LANEID ;  /* 0x0000000000037919 */ /* 0x01ae620000000000 */
[----:B------:R-:W-:Y:S05]  /*14e0*/  WARPSYNC.ALL ;  /* 0x0000000000007948 */ /* 0x000fea0003800000 */
[----:B-1----:R-:W-:-:S05]  /*14f0*/  IMAD.SHL.U32 R6, R3, 0x4, RZ ;  /* 0x0000000403067824 */ /* 0x002fca00078e00ff */
[----:B------:R-:W1:Y:S01]  /*1500*/  LDS R3, [R6+UR40] ;  /* 0x0000002806037984 */ /* 0x000e620008000800 */
[----:B------:R-:W-:Y:S01]  /*1510*/  IADD3 R4, P3, R6, UR56, RZ ;  /* 0x0000003806047c10 */ /* 0x000fe2000ff7e0ff */
[----:B------:R-:W-:-:S04]  /*1520*/  UMOV UR42, UR56 ;  /* 0x00000038002a7c82 */ /* 0x000fc80008000000 */
[----:B------:R-:W-:-:S05]  /*1530*/  IMAD.X R5, RZ, RZ, UR43, P3 ;  /* 0x0000002bff057e24 */ /* 0x000fca00098e06ff */
[----:B-1----:R1:W3:Y:S01]  /*1540*/  ATOMG.E.EXCH.STRONG.GPU PT, RZ, [R4], R3 ;  /* 0x0000000304ff73a8 */ /* 0x0022e200041ee100 */
[----:B------:R-:W-:-:S04]  /*1550*/  DEPBAR {5,4,3,2,1,0} ;  /* 0x0000003f0000791a */ /* 0x000fc80000000000 */
[----:B------:R1:W-:Y:S01]  /*1560*/  UTMACCTL.IV [UR42] ;  /* 0x000000002a0079b9 */ /* 0x0003e20008000000 */
[----:B------:R-:W-:Y:S01]  /*1570*/  NOP ;  /* 0x0000000000007918 */ /* 0x000fe20000000000 */
.L_x_45:
[----:B------:R-:W-:Y:S05]  /*1580*/  @P0 BRA `(.L_x_46) ;  /* 0x00000000000c0947 */ /* 0x000fea0003800000 */
[----:B------:R0:W-:Y:S01]  /*1590*/  UTMACMDFLUSH ;  /* 0x00000000000079b7 */ /* 0x0001e20000000000 */
[----:B------:R-:W-:Y:S05]  /*15a0*/  @P0 BRA `(.L_x_46) ;  /* 0x0000000000040947 */ /* 0x000fea0003800000 */
[----:B------:R-:W-:-:S04]  /*15b0*/  DEPBAR.LE SB0, 0x0 ;  /* 0x000080000000791a */ /* 0x000fc80000000000 */
.L_x_46:
[----:B------:R-:W-:Y:S05]  /*15c0*/  WARPSYNC.ALL ;  /* 0x0000000000007948 */ /* 0x000fea0003800000 */
[----:B---3--:R-:W-:Y:S01]  /*15d0*/  BAR.SYNC.DEFER_BLOCKING 0x0 ;  /* 0x0000000000007b1d */ /* 0x008fe20000010000 */
[----:B------:R-:W-:Y:S01]  /*15e0*/  USHF.L.U32 UR14, UR57, 0x6, URZ ;  /* 0x00000006390e7899 */ /* 0x000fe2000800063f */
[----:B------:R-:W-:Y:S01]  /*15f0*/  IMAD.MOV.U32 R31, RZ, RZ, RZ ;  /* 0x000000ffff1f7224 */ /* 0x000fe200078e00ff */
[----:B------:R-:W-:Y:S02]  /*1600*/  CS2R R32, SRZ ;  /* 0x0000000000207805 */ /* 0x000fe4000001ff00 */
[----:B------:R-:W-:-:S02]  /*1610*/  CS2R R34, SRZ ;  /* 0x0000000000227805 */ /* 0x000fc4000001ff00 */
[----:B------:R-:W-:Y:S01]  /*1620*/  CS2R R36, SRZ ;  /* 0x0000000000247805 */ /* 0x000fe2000001ff00 */
[----:B------:R-:W-:Y:S01]  /*1630*/  VOTEU.ALL UP0, P2 ;  /* 0x00000000003f7886 */ /* 0x000fe20001000000 */
[----:B------:R-:W-:Y:S01]  /*1640*/  UMOV UR8, 0x1 ;  /* 0x0000000100087882 */ /* 0x000fe20000000000 */
[----:B------:R-:W-:Y:S01]  /*1650*/  VOTEU.ALL UP1, P2 ;  /* 0x00000000003f7886 */ /* 0x000fe20001020000 */
[----:B------:R-:W-:Y:S02]  /*1660*/  CS2R R38, SRZ ;  /* 0x0000000000267805 */ /* 0x000fe4000001ff00 */
[----:B------:R-:W-:Y:S01]  /*1670*/  CS2R R40, SRZ ;  /* 0x0000000000287805 */ /* 0x000fe2000001ff00 */
[----:B------:R-:W-:-:S04]  /*1680*/  @!UP0 UIADD3 UR10, -UR8, 0x100000, URZ ;  /* 0x00100000080a8890 */ /* 0x000fc8000fffe13f */
[----:B------:R-:W-:Y:S02]  /*1690*/  @!UP0 USHF.L.U32 UR11, UR10, 0xb, URZ ;  /* 0x0000000b0a0b8899 */ /* 0x000fe4000800063f */
[----:B------:R-:W-:Y:S01]  /*16a0*/  @!UP0 USHF.L.U32 UR10, UR10, 0x1, URZ ;  /* 0x000000010a0a8899 */ /* 0x000fe2000800063f */
[----:B------:R-:W-:Y:S01]  /*16b0*/  CS2R R42, SRZ ;  /* 0x00000000002a7805 */ /* 0x000fe2000001ff00 */
[----:B------:R-:W-:-:S04]  /*16c0*/  @!UP0 UIADD3 UR8, -UR8, 0x100000, URZ ;  /* 0x0010000008088890 */ /* 0x000fc8000fffe13f */
[----:B------:R-:W-:Y:S02]  /*16d0*/  @!UP0 USHF.L.U32 UR9, UR8, 0xb, URZ ;  /* 0x0000000b08098899 */ /* 0x000fe4000800063f */
[----:B------:R-:W-:Y:S01]  /*16e0*/  @!UP0 USHF.L.U32 UR8, UR8, 0x1, URZ ;  /* 0x0000000108088899 */ /* 0x000fe2000800063f */
[----:B------:R-:W-:Y:S01]  /*16f0*/  CS2R R44, SRZ ;  /* 0x00000000002c7805 */ /* 0x000fe2000001ff00 */
[----:B------:R-:W-:Y:S01]  /*1700*/  VOTEU.ALL UP0, P2 ;  /* 0x00000000003f7886 */ /* 0x000fe20001000000 */
[----:B------:R-:W-:Y:S02]  /*1710*/  CS2R R46, SRZ ;  /* 0x00000000002e7805 */ /* 0x000fe4000001ff00 */
[----:B------:R-:W-:Y:S02]  /*1720*/  CS2R R48, SRZ ;  /* 0x0000000000307805 */ /* 0x000fe4000001ff00 */
[----:B------:R-:W-:Y:S02]  /*1730*/  CS2R R50, SRZ ;  /* 0x0000000000327805 */ /* 0x000fe4000001ff00 */
[----:B------:R-:W-:-:S02]  /*1740*/  CS2R R52, SRZ ;  /* 0x0000000000347805 */ /* 0x000fc4000001ff00 */
[----:B------:R-:W-:Y:S01]  /*1750*/  CS2R R54, SRZ ;  /* 0x0000000000367805 */ /* 0x000fe2000001ff00 */
[----:B------:R-:W3:Y:S02]  /*1760*/  FENCE.VIEW.ASYNC.S ;  /* 0x00000000000073c6 */ /* 0x000ee40000000000 */
[----:B---3--:R3:W4:Y:S02]  /*1770*/  @!UP0 SYNCS.EXCH.64 URZ, [UR40+0x28000], UR10 ;  /* 0x0280000a283f85b2 */ /* 0x0087240008000100 */
[----:B----4-:R-:W-:Y:S01]  /*1780*/  BAR.SYNC.DEFER_BLOCKING 0x0 ;  /* 0x0000000000007b1d */ /* 0x010fe20000010000 */
[----:B---3--:R-:W-:-:S05]  /*1790*/  USHF.L.U32 UR11, UR58, 0x8, URZ ;  /* 0x000000083a0b7899 */ /* 0x008fca000800063f */
[----:B------:R3:W4:Y:S01]  /*17a0*/  @!UP1 SYNCS.EXCH.64 URZ, [UR40+0x28008], UR8 ;  /* 0x02800808283f95b2 */ /* 0x0007220008000100 */
[----:B------:R-:W-:Y:S06]  /*17b0*/  @!P1 BRA `(.L_x_47) ;  /* 0x0000000c00209947 */ /* 0x000fec0003800000 */
[----:B-1----:R-:W-:Y:S02]  /*17c0*/  SHF.R.U32.HI R3, RZ, 0x5, R0 ;  /* 0x00000005ff037819 */ /* 0x002fe40000011600 */
[----:B------:R-:W-:Y:S02]  /*17d0*/  CS2R R120, SRZ ;  /* 0x0000000000787805 */ /* 0x000fe4000001ff00 */
[----:B------:R-:W-:Y:S02]  /*17e0*/  CS2R R122, SRZ ;  /* 0x00000000007a7805 */ /* 0x000fe4000001ff00 */
[----:B------:R-:W-:Y:S02]  /*17f0*/  CS2R R124, SRZ ;  /* 0x00000000007c7805 */ /* 0x000fe4000001ff00 */
[----:B------:R-:W-:Y:S02]  /*1800*/  R2UR UR42, R3 ;  /* 0x00000000032a72ca */ /* 0x000fe400000e0000 */
        /* <DEDUP_REMOVED lines=61> */
[----:B------:R-:W-:Y:S01]  /*1be0*/  UMOV UR41, URZ ;  /* 0x0000003f00297c82 */ /* 0x000fe20008000000 */
[----:B------:R-:W-:-:S05]  /*1bf0*/  UMOV UR15, URZ ;  /* 0x0000003f000f7c82 */ /* 0x000fca0008000000 */
.L_x_49:
[----:B----4-:R-:W-:Y:S01]  /*1c00*/  BAR.SYNC.DEFER_BLOCKING 0x0 ;  /* 0x0000000000007b1d */ /* 0x010fe20000010000 */
[----:B------:R-:W-:Y:S01]  /*1c10*/  ULEA UR21, UR41, UR40, 0x3 ;  /* 0x0000002829157291 */ /* 0x000fe2000f8e183f */
[----:B------:R-:W-:Y:S01]  /*1c20*/  @!P2 IMAD.MOV.U32 R4, RZ, RZ, 0x14000 ;  /* 0x00014000ff04a424 */ /* 0x000fe200078e00ff */
[----:B------:R-:W-:Y:S01]  /*1c30*/  ELECT P0, URZ, PT ;  /* 0x00000000003f782f */ /* 0x000fe20003800000 */
[----:B------:R-:W-:Y:S01]  /*1c40*/  IMAD.U32 R3, RZ, RZ, UR59 ;  /* 0x0000003bff037e24 */ /* 0x000fe2000f8e00ff */
[----:B------:R-:W-:Y:S02]  /*1c50*/  ULEA UR20, UR41, UR40, 0x10 ;  /* 0x0000002829147291 */ /* 0x000fe4000f8e803f */
[----:B------:R-:W-:Y:S01]  /*1c60*/  ISETP.LT.U32.AND P0, PT, R2, 0x40, P0 ;  /* 0x000000400200780c */ /* 0x000fe20000701070 */
[----:B------:R-:W-:Y:S01]  /*1c70*/  ULOP3.LUT UR10, UR42, 0x1, URZ, 0xc0, !UPT ;  /* 0x000000012a0a7892 */ /* 0x000fe2000f8ec03f */
[----:B------:R-:W-:Y:S02]  /*1c80*/  SHF.L.U32 R3, R3, 0x1f, RZ ;  /* 0x0000001f03037819 */ /* 0x000fe400000006ff */
[----:B------:R-:W-:Y:S01]  /*1c90*/  ELECT P1, URZ, PT ;  /* 0x00000000003f782f */ /* 0x000fe20003820000 */
[----:B---3--:R-:W-:-:S02]  /*1ca0*/  ULEA UR8, UR10, UR20, 0xf ;  /* 0x000000140a087291 */ /* 0x008fc4000f8e783f */
[----:B------:R-:W-:Y:S01]  /*1cb0*/  ULEA UR10, UR10, UR15, 0x6 ;  /* 0x0000000f0a0a7291 */ /* 0x000fe2000f8e303f */
[----:B------:R-:W-:Y:S01]  /*1cc0*/  ISETP.LT.U32.AND P1, PT, R2, 0x20, P1 ;  /* 0x000000200200780c */ /* 0x000fe20000f21070 */
[----:B------:R-:W-:Y:S02]  /*1cd0*/  ULEA UR12, UR41, UR40, 0xe ;  /* 0x00000028290c7291 */ /* 0x000fe4000f8e703f */
[----:B------:R-:W-:Y:S02]  /*1ce0*/  USHF.R.U32.HI UR36, URZ, 0x4, UR20 ;  /* 0x000000043f247899 */ /* 0x000fe40008011614 */
[----:B------:R-:W-:Y:S01]  /*1cf0*/  VOTEU.ANY UP0, P0 ;  /* 0x00000000003f7886 */ /* 0x000fe20000000100 */
[----:B------:R-:W-:Y:S01]  /*1d00*/  VOTEU.ANY UP2, P0 ;  /* 0x00000000003f7886 */ /* 0x000fe20000040100 */
[----:B------:R-:W-:Y:S01]  /*1d10*/  UIADD3 UR12, UR12, 0x20000, URZ ;  /* 0x000200000c0c7890 */ /* 0x000fe2000fffe03f */
[----:B------:R1:W-:Y:S01]  /*1d20*/  @!P2 SYNCS.ARRIVE.TRANS64 RZ, [UR21+0x28000], R4 ;  /* 0x02800004ffffa9a7 */ /* 0x0003e20008000015 */
[----:B------:R3:W-:Y:S06]  /*1d30*/  MEMBAR.ALL.CTA ;  /* 0x0000000000007992 */ /* 0x0007ec0000008000 */
[----:B---3--:R-:W3:Y:S01]  /*1d40*/  FENCE.VIEW.ASYNC.S ;  /* 0x00000000000073c6 */ /* 0x008ee20000000000 */
[----:B------:R-:W-:Y:S01]  /*1d50*/  @UP0 UIADD3 UR9, UR21, 0x28000, URZ ;  /* 0x0002800015090890 */ /* 0x000fe2000fffe03f */
[----:B------:R-:W-:Y:S01]  /*1d60*/  @UP0 UMOV UR16, UR4 ;  /* 0x0000000400100c82 */ /* 0x000fe20008000000 */
[----:B------:R-:W-:Y:S01]  /*1d70*/  @UP0 UMOV UR17, UR5 ;  /* 0x0000000500110c82 */ /* 0x000fe20008000000 */
[----:B---3--:R-:W-:Y:S01]  /*1d80*/  VOTEU.ANY UP1, P1 ;  /* 0x00000000003f7886 */ /* 0x008fe20000820100 */
[----:B------:R-:W-:Y:S01]  /*1d90*/  VOTEU.ANY UP3, P1 ;  /* 0x00000000003f7886 */ /* 0x000fe20000860100 */
[----:B------:R-:W-:-:S02]  /*1da0*/  USHF.R.U32.HI UR38, URZ, 0x4, UR12 ;  /* 0x000000043f267899 */ /* 0x000fc4000801160c */
[----:B------:R-:W-:Y:S02]  /*1db0*/  USGXT.U32 UR36, UR36, 0xe ;  /* 0x0000000e2424789a */ /* 0x000fe40008000000 */
[----:B------:R-:W-:Y:S01]  /*1dc0*/  @UP1 UIADD3 UR13, UR21, 0x28000, URZ ;  /* 0x00028000150d1890 */ /* 0x000fe2000fffe03f */
[----:B------:R-:W-:Y:S01]  /*1dd0*/  @UP1 UMOV UR18, UR6 ;  /* 0x0000000600121c82 */ /* 0x000fe20008000000 */
[----:B------:R-:W-:Y:S01]  /*1de0*/  @UP1 UMOV UR19, UR7 ;  /* 0x0000000700131c82 */ /* 0x000fe20008000000 */
[----:B------:R-:W-:Y:S01]  /*1df0*/  USGXT.U32 UR38, UR38, 0xe ;  /* 0x0000000e2626789a */ /* 0x000fe20008000000 */
[----:B------:R-:W-:Y:S01]  /*1e00*/  UMOV UR37, 0x40000040 ;  /* 0x4000004000257882 */ /* 0x000fe20000000000 */
[----:B------:R-:W-:Y:S01]  /*1e10*/  UMOV UR39, 0x40000040 ;  /* 0x4000004000277882 */ /* 0x000fe20000000000 */
[----:B------:R-:W-:Y:S06]  /*1e20*/  BAR.SYNC.DEFER_BLOCKING 0x0 ;  /* 0x0000000000007b1d */ /* 0x000fec0000010000 */
[----:B------:R1:W-:Y:S02]  /*1e30*/  @UP2 UTMALDG.2D [UR8], [UR16] ;  /* 0x00000008100025b4 */ /* 0x0003e40008008000 */
[----:B------:R-:W-:Y:S06]  /*1e40*/  BAR.SYNC.DEFER_BLOCKING 0x0 ;  /* 0x0000000000007b1d */ /* 0x000fec0000010000 */
[----:B------:R1:W-:Y:S02]  /*1e50*/  @UP3 UTMALDG.2D [UR12], [UR18] ;  /* 0x0000000c120035b4 */ /* 0x0003e40008008000 */
[----:B------:R-:W-:Y:S06]  /*1e60*/  BAR.SYNC.DEFER_BLOCKING 0x0 ;  /* 0x0000000000007b1d */ /* 0x000fec0000010000 */
[----:B------:R-:W3:Y:S02]  /*1e70*/  SYNCS.PHASECHK.TRANS64.TRYWAIT P0, [UR21+0x28000], R3 ;  /* 0x02800003ff0075a7 */ /* 0x000ee40008000155 */
[----:B-1-3--:R-:W-:Y:S05]  /*1e80*/  @!P0 BRA `(.L_x_48) ;  /* 0x0000000c00388947 */ /* 0x00afea0003800000 */
.L_x_50:
[----:B------:R-:W-:Y:S02]  /*1e90*/  WARPGROUP.DEPBAR.LE gsb0, 0x0 ;  /* 0x00008000000079c5 */ /* 0x000fe40000010000 */
[----:B------:R-:W-:Y:S01]  /*1ea0*/  WARPGROUP.ARRIVE ;  /* 0x00000000000079c5 */ /* 0x000fe20000000000 */
[----:B------:R-:W-:Y:S01]  /*1eb0*/  UIADD3 UR44, UP0, UR36, 0x2, URZ ;  /* 0x00000002242c7890 */ /* 0x000fe2000ff1e03f */
[----:B------:R-:W1:Y:S01]  /*1ec0*/  LDC R3, c[0x0][0x230] ;  /* 0x00008c00ff037b82 */ /* 0x000e620000000800 */
[----:B------:R-:W-:Y:S01]  /*1ed0*/  UIADD3 UR46, UP1, UR38, 0x80, URZ ;  /* 0x00000080262e7890 */ /* 0x000fe2000ff3e03f */
[----:B------:R-:W-:Y:S02]  /*1ee0*/  UMOV UR8, URZ ;  /* 0x0000003f00087c82 */ /* 0x000fe40008000000 */
[----:B------:R-:W-:Y:S01]  /*1ef0*/  HGMMA.64x64x16.F32 R120, gdesc[UR36].tnspB, R120 ;  /* 0x40e00000247879f0 */ /* 0x000fe20008700878 */
[----:B------:R-:W-:Y:S01]  /*1f00*/  UMOV UR9, URZ ;  /* 0x0000003f00097c82 */ /* 0x000fe20008000000 */
[----:B------:R-:W-:-:S02]  /*1f10*/  UIADD3.X UR45, UR8, 0x40000040, URZ, UP0, !UPT ;  /* 0x40000040082d7890 */ /* 0x000fc400087fe43f */
[----:B------:R-:W-:Y:S02]  /*1f20*/  UIADD3.X UR47, UR9, 0x40000040, URZ, UP1, !UPT ;  /* 0x40000040092f7890 */ /* 0x000fe40008ffe43f */
[----:B------:R-:W-:Y:S02]  /*1f30*/  UIADD3.64 UR32, UR44, 0x2, URZ ;  /* 0x000000022c207897 */ /* 0x000fe4000fffe03f */
[----:B------:R-:W-:Y:S02]  /*1f40*/  UIADD3.64 UR34, UR46, 0x80, URZ ;  /* 0x000000802e227897 */ /* 0x000fe4000fffe03f */
[----:B------:R-:W-:Y:S02]  /*1f50*/  UIADD3.64 UR28, UR44, 0x4, URZ ;  /* 0x000000042c1c7897 */ /* 0x000fe4000fffe03f */
[----:B------:R-:W-:Y:S02]  /*1f60*/  UIADD3.64 UR30, UR46, 0x100, URZ ;  /* 0x000001002e1e7897 */ /* 0x000fe4000fffe03f */
[----:B------:R-:W-:-:S02]  /*1f70*/  UIADD3.64 UR24, UR44, 0x7fe, URZ ;  /* 0x000007fe2c187897 */ /* 0x000fc4000fffe03f */
[----:B------:R-:W-:Y:S02]  /*1f80*/  UIADD3.64 UR26, UR46, 0x180, URZ ;  /* 0x000001802e1a7897 */ /* 0x000fe4000fffe03f */
[----:B------:R-:W-:Y:S02]  /*1f90*/  UIADD3.64 UR20, UR44, 0x800, URZ ;  /* 0x000008002c147897 */ /* 0x000fe4000fffe03f */
[----:B------:R-:W-:Y:S02]  /*1fa0*/  UIADD3.64 UR22, UR46, 0x200, URZ ;  /* 0x000002002e167897 */ /* 0x000fe4000fffe03f */
[----:B------:R-:W-:Y:S02]  /*1fb0*/  UIADD3.64 UR16, UR44, 0x802, URZ ;  /* 0x000008022c107897 */ /* 0x000fe4000fffe03f */
[----:B------:R-:W-:Y:S02]  /*1fc0*/  UIADD3.64 UR18, UR46, 0x280, URZ ;  /* 0x000002802e127897 */ /* 0x000fe4000fffe03f */
[----:B------:R-:W-:-:S02]  /*1fd0*/  UIADD3.64 UR48, UR44, 0x804, URZ ;  /* 0x000008042c307897 */ /* 0x000fc4000fffe03f */
[----:B------:R-:W-:Y:S02]  /*1fe0*/  UIADD3.64 UR50, UR46, 0x300, URZ ;  /* 0x000003002e327897 */ /* 0x000fe4000fffe03f */
[----:B------:R-:W-:Y:S02]  /*1ff0*/  UIADD3.64 UR36, UR44, 0x1fe, URZ ;  /* 0x000001fe2c247897 */ /* 0x000fe4000fffe03f */
[----:B------:R-:W-:Y:S01]  /*2000*/  UIADD3.64 UR52, UR44, 0x200, URZ ;  /* 0x000002002c347897 */ /* 0x000fe2000fffe03f */
[----:B------:R-:W-:Y:S01]  /*2010*/  UMOV UR54, UR46 ;  /* 0x0000002e00367c82 */ /* 0x000fe20008000000 */
[----:B------:R-:W-:Y:S01]  /*2020*/  UMOV UR55, UR47 ;  /* 0x0000002f00377c82 */ /* 0x000fe20008000000 */
[----:B------:R-:W-:Y:S02]  /*2030*/  UIADD3 UR15, UR15, 0x80, URZ ;  /* 0x000000800f0f7890 */ /* 0x000fe4000fffe03f */
[----:B------:R-:W-:-:S04]  /*2040*/  UIADD3 UR41, UR41, 0x1, URZ ;  /* 0x0000000129297890 */ /* 0x000fc8000fffe03f */
[----:B-1----:R-:W-:Y:S01]  /*2050*/  ISETP.LE.AND P0, PT, R3, UR15, PT ;  /* 0x0000000f03007c0c */ /* 0x002fe2000bf03270 */
[----:B------:R-:W-:-:S04]  /*2060*/  UISETP.NE.U32.AND UP0, UPT, UR41, 0x2, UPT ;  /* 0x000000022900788c */ /* 0x000fc8000bf05070 */
[----:B------:R-:W-:Y:S02]  /*2070*/  USEL UR8, URZ, 0x1, UP0 ;  /* 0x000000013f087887 */ /* 0x000fe40008000000 */
[----:B------:R-:W-:Y:S02]  /*2080*/  USEL UR41, UR41, URZ, UP0 ;  /* 0x0000003f29297287 */ /* 0x000fe40008000000 */
[----:B------:R-:W-:Y:S01]  /*2090*/  ULOP3.LUT UR59, UR59, UR8, URZ, 0x3c, !UPT ;  /* 0x000000083b3b7292 */ /* 0x000fe2000f8e3c3f */
[----:B------:R-:W-:Y:S04]  /*20a0*/  HGMMA.64x64x16.F32 R120, gdesc[UR44].tnspB, R120 ;  /* 0x40e000002c7879f0 */ /* 0x000fe80008700878 */
[----:B------:R-:W-:Y:S01]  /*20b0*/  HGMMA.64x64x16.F32 R120, gdesc[UR32].tnspB, R120 ;  /* 0x40e00000207879f0 */ /* 0x000fe20008700878 */
[----:B------:R-:W-:-:S03]  /*20c0*/  UIADD3.64 UR32, UR44, 0x202, URZ ;  /* 0x000002022c207897 */ /* 0x000fc6000fffe03f */
        /* <DEDUP_REMOVED lines=13> */
[----:B------:R-:W-:Y:S01]  /*21a0*/  UIADD3.64 UR52, UR44, 0x400, URZ ;  /* 0x000004002c347897 */ /* 0x000fe2000fffe03f */
[----:B------:R-:W-:Y:S01]  /*21b0*/  UMOV UR54, UR46 ;  /* 0x0000002e00367c82 */ /* 0x000fe20008000000 */
[----:B------:R-:W-:Y:S01]  /*21c0*/  UMOV UR55, UR47 ;  /* 0x0000002f00377c82 */ /* 0x000fe20008000000 */
        /* <DEDUP_REMOVED lines=30> */
[----:B------:R-:W-:-:S07]  /*23b0*/  UMOV UR39, UR47 ;  /* 0x0000002f00277c82 */ /* 0x000fce0008000000 */
[----:B------:R-:W-:Y:S04]  /*23c0*/  HGMMA.64x64x16.F32 R24, gdesc[UR36].tnspB, R24 ;  /* 0x40e00000241879f0 */ /* 0x000fe80008700818 */
[----:B------:R-:W-:Y:S04]  /*23d0*/  HGMMA.64x64x16.F32 R24, gdesc[UR32].tnspB, R24 ;  /* 0x40e00000201879f0 */ /* 0x000fe80008700818 */
[----:B------:R-:W-:Y:S04]  /*23e0*/  HGMMA.64x64x16.F32 R24, gdesc[UR28].tnspB, R24 ;  /* 0x40e000001c1879f0 */ /* 0x000fe80008700818 */
[----:B------:R-:W-:Y:S04]  /*23f0*/  HGMMA.64x64x16.F32 R24, gdesc[UR24].tnspB, R24 ;  /* 0x40e00000181879f0 */ /* 0x000fe80008700818 */
[----:B------:R-:W-:Y:S04]  /*2400*/  HGMMA.64x64x16.F32 R24, gdesc[UR20].tnspB, R24 ;  /* 0x40e00000141879f0 */ /* 0x000fe80008700818 */
[----:B------:R-:W-:Y:S04]  /*2410*/  HGMMA.64x64x16.F32 R24, gdesc[UR16].tnspB, R24 ;  /* 0x40e00000101879f0 */ /* 0x000fe80008700818 */
[----:B------:R-:W-:Y:S01]  /*2420*/  HGMMA.64x64x16.F32 R24, gdesc[UR48].tnspB, R24, gsb0 ;  /* 0x40e00000301879f0 */ /* 0x000fe20008000818 */
[----:B------:R-:W-:Y:S05]  /*2430*/  @!P0 BRA `(.L_x_49) ;  /* 0xfffffff400f08947 */ /* 0x000fea000383ffff */
.L_x_47:
[----:B------:R-:W-:Y:S02]  /*2440*/  WARPGROUP.DEPBAR.LE gsb0, 0x0 ;  /* 0x00008000000079c5 */ /* 0x000fe40000010000 */
[----:B----4-:R-:W-:Y:S01]  /*2450*/  BAR.SYNC.DEFER_BLOCKING 0x0 ;  /* 0x0000000000007b1d */ /* 0x010fe20000010000 */
[C---:B-1----:R-:W-:Y:S01]  /*2460*/  IMAD.SHL.U32 R3, R0.reuse, 0x80, RZ ;  /* 0x0000008000037824 */ /* 0x042fe200078e00ff */
[----:B------:R-:W-:Y:S01]  /*2470*/  ELECT P0, URZ, PT ;  /* 0x00000000003f782f */ /* 0x000fe20003800000 */
[----:B------:R-:W-:Y:S01]  /*2480*/  IMAD.SHL.U32 R4, R0, 0x10, RZ ;  /* 0x0000001000047824 */ /* 0x000fe200078e00ff */
[----:B------:R-:W-:Y:S02]  /*2490*/  F2FP.F16.F32.PACK_AB R120, R121, R120 ;  /* 0x000000787978723e */ /* 0x000fe400000000ff */
[----:B------:R-:W-:Y:S01]  /*24a0*/  LOP3.LUT R3, R3, 0x780, RZ, 0xc0, !PT ;  /* 0x0000078003037812 */ /* 0x000fe200078ec0ff */
[----:B------:R-:W-:Y:S01]  /*24b0*/  UMOV UR41, UR14 ;  /* 0x0000000e00297c82 */ /* 0x000fe20008000000 */
[----:B------:R-:W-:Y:S01]  /*24c0*/  F2FP.F16.F32.PACK_AB R121, R123, R122 ;  /* 0x0000007a7b79723e */ /* 0x000fe200000000ff */
[----:B------:R-:W-:Y:S01]  /*24d0*/  UMOV UR42, UR11 ;  /* 0x0000000b002a7c82 */ /* 0x000fe20008000000 */
[----:B------:R-:W-:-:S02]  /*24e0*/  LOP3.LUT R3, R3, 0x70, R4, 0xf8, !PT ;  /* 0x0000007003037812 */ /* 0x000fc400078ef804 */
[----:B------:R-:W-:Y:S02]  /*24f0*/  F2FP.F16.F32.PACK_AB R88, R89, R88 ;  /* 0x000000585958723e */ /* 0x000fe400000000ff */
[----:B------:R-:W-:Y:S01]  /*2500*/  LOP3.LUT R3, R3, 0x10, R0, 0x78, !PT ;  /* 0x0000001003037812 */ /* 0x000fe200078e7800 */
[----:B------:R-:W-:Y:S01]  /*2510*/  IMAD.SHL.U32 R0, R0, 0x40, RZ ;  /* 0x0000004000007824 */ /* 0x000fe200078e00ff */
[----:B------:R-:W-:Y:S02]  /*2520*/  ISETP.LT.U32.AND P0, PT, R2, 0x20, P0 ;  /* 0x000000200200780c */ /* 0x000fe40000701070 */
[----:B------:R-:W-:Y:S02]  /*2530*/  F2FP.F16.F32.PACK_AB R122, R125, R124 ;  /* 0x0000007c7d7a723e */ /* 0x000fe400000000ff */
[----:B------:R-:W-:Y:S02]  /*2540*/  LOP3.LUT R0, R3, 0x1800, R0, 0xf8, !PT ;  /* 0x0000180003007812 */ /* 0x000fe400078ef800 */
[----:B------:R-:W-:Y:S01]  /*2550*/  F2FP.F16.F32.PACK_AB R123, R127, R126 ;  /* 0x0000007e7f7b723e */ /* 0x000fe200000000ff */
[----:B------:R-:W1:Y:S02]  /*2560*/  @!P2 SYNCS.CCTL.IV [UR40+0x28000] ;  /* 0x02800000ff00a9b1 */ /* 0x000e640008000028 */
[----:B-1----:R-:W-:Y:S01]  /*2570*/  BAR.SYNC.DEFER_BLOCKING 0x0 ;  /* 0x0000000000007b1d */ /* 0x002fe20000010000 */
[C---:B------:R-:W-:Y:S01]  /*2580*/  LOP3.LUT R3, R0.reuse, 0x20, RZ, 0x3c, !PT ;  /* 0x0000002000037812 */ /* 0x040fe200078e3cff */
[----:B------:R-:W-:Y:S01]  /*2590*/  VIADD R2, R0, UR40 ;  /* 0x0000002800027c36 */ /* 0x000fe20008000000 */
[----:B------:R-:W-:-:S02]  /*25a0*/  F2FP.F16.F32.PACK_AB R89, R91, R90 ;  /* 0x0000005a5b59723e */ /* 0x000fc400000000ff */
[----:B------:R-:W-:Y:S01]  /*25b0*/  F2FP.F16.F32.PACK_AB R56, R57, R56 ;  /* 0x000000383938723e */ /* 0x000fe200000000ff */
[----:B------:R-:W-:Y:S01]  /*25c0*/  VIADD R3, R3, UR40 ;  /* 0x0000002803037c36 */ /* 0x000fe20008000000 */
[----:B------:R-:W-:Y:S01]  /*25d0*/  F2FP.F16.F32.PACK_AB R90, R93, R92 ;  /* 0x0000005c5d5a723e */ /* 0x000fe200000000ff */
[----:B------:R-:W-:Y:S01]  /*25e0*/  VOTEU.ANY UP0, P0 ;  /* 0x00000000003f7886 */ /* 0x000fe20000000100 */
[----:B------:R-:W-:Y:S01]  /*25f0*/  F2FP.F16.F32.PACK_AB R91, R95, R94 ;  /* 0x0000005e5f5b723e */ /* 0x000fe200000000ff */
[----:B------:R-:W-:Y:S01]  /*2600*/  VOTEU.ANY UP1, P0 ;  /* 0x00000000003f7886 */ /* 0x000fe20000020100 */
[----:B------:R-:W-:Y:S02]  /*2610*/  F2FP.F16.F32.PACK_AB R57, R59, R58 ;  /* 0x0000003a3b39723e */ /* 0x000fe400000000ff */
[----:B------:R-:W-:Y:S01]  /*2620*/  F2FP.F16.F32.PACK_AB R24, R25, R24 ;  /* 0x000000181918723e */ /* 0x000fe200000000ff */
[----:B---3--:R-:W-:Y:S01]  /*2630*/  @UP0 UMOV UR8, UR56 ;  /* 0x0000003800080c82 */ /* 0x008fe20008000000 */
[----:B------:R-:W-:Y:S01]  /*2640*/  F2FP.F16.F32.PACK_AB R128, R129, R128 ;  /* 0x000000808180723e */ /* 0x000fe200000000ff */
[----:B------:R-:W-:Y:S01]  /*2650*/  @UP0 UMOV UR9, UR43 ;  /* 0x0000002b00090c82 */ /* 0x000fe20008000000 */
[----:B------:R-:W-:-:S02]  /*2660*/  F2FP.F16.F32.PACK_AB R58, R61, R60 ;  /* 0x0000003c3d3a723e */ /* 0x000fc400000000ff */
[----:B------:R-:W-:Y:S02]  /*2670*/  F2FP.F16.F32.PACK_AB R59, R63, R62 ;  /* 0x0000003e3f3b723e */ /* 0x000fe400000000ff */
[----:B------:R-:W-:Y:S02]  /*2680*/  F2FP.F16.F32.PACK_AB R25, R27, R26 ;  /* 0x0000001a1b19723e */ /* 0x000fe400000000ff */
[----:B------:R-:W-:Y:S01]  /*2690*/  F2FP.F16.F32.PACK_AB R129, R131, R130 ;  /* 0x000000828381723e */ /* 0x000fe200000000ff */
[----:B------:R-:W1:Y:S01]  /*26a0*/  @!P2 SYNCS.CCTL.IV [UR40+0x28008] ;  /* 0x02800800ff00a9b1 */ /* 0x000e620008000028 */
[----:B------:R-:W-:Y:S01]  /*26b0*/  F2FP.F16.F32.PACK_AB R96, R97, R96 ;  /* 0x000000606160723e */ /* 0x000fe200000000ff */
[----:B-1----:R-:W-:Y:S01]  /*26c0*/  STSM.16.M88.4 [R2], R120 ;  /* 0x0000007802007844 */ /* 0x002fe20000000200 */
[----:B------:R-:W-:Y:S02]  /*26d0*/  F2FP.F16.F32.PACK_AB R26, R29, R28 ;  /* 0x0000001c1d1a723e */ /* 0x000fe400000000ff */
[----:B------:R-:W-:Y:S01]  /*26e0*/  F2FP.F16.F32.PACK_AB R27, R31, R30 ;  /* 0x0000001e1f1b723e */ /* 0x000fe200000000ff */
[----:B------:R-:W-:Y:S01]  /*26f0*/  STSM.16.M88.4 [R2+0x2000], R88 ;  /* 0x0020005802007844 */ /* 0x000fe20000000200 */
[----:B------:R-:W-:-:S02]  /*2700*/  LOP3.LUT R4, R0, 0x40, RZ, 0x3c, !PT ;  /* 0x0000004000047812 */ /* 0x000fc400078e3cff */
[----:B------:R-:W-:Y:S01]  /*2710*/  F2FP.F16.F32.PACK_AB R130, R133, R132 ;  /* 0x000000848582723e */ /* 0x000fe200000000ff */
[----:B------:R-:W-:Y:S01]  /*2720*/  STSM.16.M88.4 [R2+0x4000], R56 ;  /* 0x0040003802007844 */ /* 0x000fe20000000200 */
[----:B------:R-:W-:Y:S01]  /*2730*/  F2FP.F16.F32.PACK_AB R131, R135, R134 ;  /* 0x000000868783723e */ /* 0x000fe200000000ff */
[----:B------:R-:W-:Y:S01]  /*2740*/  VIADD R4, R4, UR40 ;  /* 0x0000002804047c36 */ /* 0x000fe20008000000 */
[----:B------:R-:W-:Y:S01]  /*2750*/  F2FP.F16.F32.PACK_AB R97, R99, R98 ;  /* 0x000000626361723e */ /* 0x000fe200000000ff */
[----:B------:R-:W-:Y:S01]  /*2760*/  STSM.16.M88.4 [R2+0x6000], R24 ;  /* 0x0060001802007844 */ /* 0x000fe20000000200 */
[----:B------:R-:W-:Y:S02]  /*2770*/  F2FP.F16.F32.PACK_AB R64, R65, R64 ;  /* 0x000000404140723e */ /* 0x000fe400000000ff */
[----:B------:R-:W-:Y:S01]  /*2780*/  F2FP.F16.F32.PACK_AB R98, R101, R100 ;  /* 0x000000646562723e */ /* 0x000fe200000000ff */
[----:B------:R-:W-:Y:S01]  /*2790*/  STSM.16.M88.4 [R3], R128 ;  /* 0x0000008003007844 */ /* 0x000fe20000000200 */
[----:B------:R-:W-:-:S02]  /*27a0*/  F2FP.F16.F32.PACK_AB R99, R103, R102 ;  /* 0x000000666763723e */ /* 0x000fc400000000ff */
[----:B------:R-:W-:Y:S02]  /*27b0*/  F2FP.F16.F32.PACK_AB R65, R67, R66 ;  /* 0x000000424341723e */ /* 0x000fe400000000ff */
[----:B------:R-:W-:Y:S01]  /*27c0*/  F2FP.F16.F32.PACK_AB R32, R33, R32 ;  /* 0x000000202120723e */ /* 0x000fe200000000ff */
[----:B------:R-:W-:Y:S01]  /*27d0*/  STSM.16.M88.4 [R3+0x2000], R96 ;  /* 0x0020006003007844 */ /* 0x000fe20000000200 */
[----:B------:R-:W-:Y:S02]  /*27e0*/  F2FP.F16.F32.PACK_AB R136, R137, R136 ;  /* 0x000000888988723e */ /* 0x000fe400000000ff */
[----:B------:R-:W-:Y:S02]  /*27f0*/  F2FP.F16.F32.PACK_AB R66, R69, R68 ;  /* 0x000000444542723e */ /* 0x000fe400000000ff */
[----:B------:R-:W-:Y:S02]  /*2800*/  F2FP.F16.F32.PACK_AB R67, R71, R70 ;  /* 0x000000464743723e */ /* 0x000fe400000000ff */
[----:B------:R-:W-:-:S02]  /*2810*/  F2FP.F16.F32.PACK_AB R33, R35, R34 ;  /* 0x000000222321723e */ /* 0x000fc400000000ff */
[----:B------:R-:W-:Y:S01]  /*2820*/  F2FP.F16.F32.PACK_AB R137, R139, R138 ;  /* 0x0000008a8b89723e */ /* 0x000fe200000000ff */
[----:B------:R-:W-:Y:S01]  /*2830*/  STSM.16.M88.4 [R3+0x4000], R64 ;  /* 0x0040004003007844 */ /* 0x000fe20000000200 */
[----:B------:R-:W-:Y:S02]  /*2840*/  F2FP.F16.F32.PACK_AB R104, R105, R104 ;  /* 0x000000686968723e */ /* 0x000fe400000000ff */
[----:B------:R-:W-:Y:S02]  /*2850*/  F2FP.F16.F32.PACK_AB R34, R37, R36 ;  /* 0x000000242522723e */ /* 0x000fe400000000ff */
[----:B------:R-:W-:Y:S02]  /*2860*/  F2FP.F16.F32.PACK_AB R35, R39, R38 ;  /* 0x000000262723723e */ /* 0x000fe400000000ff */
[----:B------:R-:W-:Y:S02]  /*2870*/  LOP3.LUT R0, R0, 0x60, RZ, 0x3c, !PT ;  /* 0x0000006000007812 */ /* 0x000fe400078e3cff */
[----:B------:R-:W-:Y:S01]  /*2880*/  F2FP.F16.F32.PACK_AB R138, R141, R140 ;  /* 0x0000008c8d8a723e */ /* 0x000fe200000000ff */
[----:B------:R-:W-:Y:S01]  /*2890*/  STSM.16.M88.4 [R3+0x6000], R32 ;  /* 0x0060002003007844 */ /* 0x000fe20000000200 */
[----:B------:R-:W-:Y:S01]  /*28a0*/  F2FP.F16.F32.PACK_AB R139, R143, R142 ;  /* 0x0000008e8f8b723e */ /* 0x000fe200000000ff */
[----:B------:R-:W-:Y:S01]  /*28b0*/  VIADD R0, R0, UR40 ;  /* 0x0000002800007c36 */ /* 0x000fe20008000000 */
[----:B------:R-:W-:-:S02]  /*28c0*/  F2FP.F16.F32.PACK_AB R105, R107, R106 ;  /* 0x0000006a6b69723e */ /* 0x000fc400000000ff */
[----:B------:R-:W-:Y:S01]  /*28d0*/  F2FP.F16.F32.PACK_AB R72, R73, R72 ;  /* 0x000000484948723e */ /* 0x000fe200000000ff */
[----:B------:R-:W-:Y:S01]  /*28e0*/  STSM.16.M88.4 [R4], R136 ;  /* 0x0000008804007844 */ /* 0x000fe20000000200 */
[----:B------:R-:W-:Y:S02]  /*28f0*/  F2FP.F16.F32.PACK_AB R106, R109, R108 ;  /* 0x0000006c6d6a723e */ /* 0x000fe400000000ff */
[----:B------:R-:W-:Y:S02]  /*2900*/  F2FP.F16.F32.PACK_AB R107, R111, R110 ;  /* 0x0000006e6f6b723e */ /* 0x000fe400000000ff */
[----:B------:R-:W-:Y:S02]  /*2910*/  F2FP.F16.F32.PACK_AB R73, R75, R74 ;  /* 0x0000004a4b49723e */ /* 0x000fe400000000ff */
[----:B------:R-:W-:Y:S01]  /*2920*/  F2FP.F16.F32.PACK_AB R40, R41, R40 ;  /* 0x000000282928723e */ /* 0x000fe200000000ff */
[----:B------:R-:W-:Y:S01]  /*2930*/  STSM.16.M88.4 [R4+0x2000], R104 ;  /* 0x0020006804007844 */ /* 0x000fe20000000200 */
[----:B------:R-:W-:-:S02]  /*2940*/  F2FP.F16.F32.PACK_AB R144, R145, R144 ;  /* 0x000000909190723e */ /* 0x000fc400000000ff */
[----:B------:R-:W-:Y:S02]  /*2950*/  F2FP.F16.F32.PACK_AB R74, R77, R76 ;  /* 0x0000004c4d4a723e */ /* 0x000fe400000000ff */
[----:B------:R-:W-:Y:S02]  /*2960*/  F2FP.F16.F32.PACK_AB R75, R79, R78 ;  /* 0x0000004e4f4b723e */ /* 0x000fe400000000ff */
[----:B------:R-:W-:Y:S02]  /*2970*/  F2FP.F16.F32.PACK_AB R41, R43, R42 ;  /* 0x0000002a2b29723e */ /* 0x000fe400000000ff */
[----:B------:R-:W-:Y:S01]  /*2980*/  F2FP.F16.F32.PACK_AB R145, R147, R146 ;  /* 0x000000929391723e */ /* 0x000fe200000000ff */
[----:B------:R-:W-:Y:S01]  /*2990*/  STSM.16.M88.4 [R4+0x4000], R72 ;  /* 0x0040004804007844 */ /* 0x000fe20000000200 */
[----:B------:R-:W-:Y:S02]  /*29a0*/  F2FP.F16.F32.PACK_AB R112, R113, R112 ;  /* 0x000000707170723e */ /* 0x000fe400000000ff */
[----:B------:R-:W-:-:S02]  /*29b0*/  F2FP.F16.F32.PACK_AB R42, R45, R44 ;  /* 0x0000002c2d2a723e */ /* 0x000fc400000000ff */
[----:B------:R-:W-:Y:S02]  /*29c0*/  F2FP.F16.F32.PACK_AB R43, R47, R46 ;  /* 0x0000002e2f2b723e */ /* 0x000fe400000000ff */
[----:B------:R-:W-:Y:S02]  /*29d0*/  F2FP.F16.F32.PACK_AB R146, R149, R148 ;  /* 0x000000949592723e */ /* 0x000fe400000000ff */
[----:B------:R-:W-:Y:S01]  /*29e0*/  F2FP.F16.F32.PACK_AB R147, R151, R150 ;  /* 0x000000969793723e */ /* 0x000fe200000000ff */
[----:B------:R-:W-:Y:S01]  /*29f0*/  STSM.16.M88.4 [R4+0x6000], R40 ;  /* 0x0060002804007844 */ /* 0x000fe20000000200 */
[----:B------:R-:W-:Y:S02]  /*2a00*/  F2FP.F16.F32.PACK_AB R113, R115, R114 ;  /* 0x000000727371723e */ /* 0x000fe400000000ff */
[----:B------:R-:W-:Y:S01]  /*2a10*/  F2FP.F16.F32.PACK_AB R80, R81, R80 ;  /* 0x000000505150723e */ /* 0x000fe200000000ff */
[----:B------:R-:W-:Y:S01]  /*2a20*/  STSM.16.M88.4 [R0], R144 ;  /* 0x0000009000007844 */ /* 0x000fe20000000200 */
[----:B------:R-:W-:-:S02]  /*2a30*/  F2FP.F16.F32.PACK_AB R114, R117, R116 ;  /* 0x000000747572723e */ /* 0x000fc400000000ff */
[----:B------:R-:W-:Y:S02]  /*2a40*/  F2FP.F16.F32.PACK_AB R115, R119, R118 ;  /* 0x000000767773723e */ /* 0x000fe400000000ff */
[----:B------:R-:W-:Y:S02]  /*2a50*/  F2FP.F16.F32.PACK_AB R81, R83, R82 ;  /* 0x000000525351723e */ /* 0x000fe400000000ff */
[----:B------:R-:W-:Y:S01]  /*2a60*/  F2FP.F16.F32.PACK_AB R48, R49, R48 ;  /* 0x000000303130723e */ /* 0x000fe200000000ff */
[----:B------:R-:W-:Y:S01]  /*2a70*/  STSM.16.M88.4 [R0+0x2000], R112 ;  /* 0x0020007000007844 */ /* 0x000fe20000000200 */
[----:B------:R-:W-:Y:S02]  /*2a80*/  F2FP.F16.F32.PACK_AB R82, R85, R84 ;  /* 0x000000545552723e */ /* 0x000fe400000000ff */
[----:B------:R-:W-:Y:S02]  /*2a90*/  F2FP.F16.F32.PACK_AB R83, R87, R86 ;  /* 0x000000565753723e */ /* 0x000fe400000000ff */
[----:B------:R-:W-:-:S02]  /*2aa0*/  F2FP.F16.F32.PACK_AB R49, R51, R50 ;  /* 0x000000323331723e */ /* 0x000fc400000000ff */
[----:B------:R-:W-:Y:S01]  /*2ab0*/  F2FP.F16.F32.PACK_AB R50, R53, R52 ;  /* 0x000000343532723e */ /* 0x000fe200000000ff */
[----:B------:R-:W-:Y:S01]  /*2ac0*/  STSM.16.M88.4 [R0+0x4000], R80 ;  /* 0x0040005000007844 */ /* 0x000fe20000000200 */
[----:B------:R-:W-:-:S05]  /*2ad0*/  F2FP.F16.F32.PACK_AB R51, R55, R54 ;  /* 0x000000363733723e */ /* 0x000fca00000000ff */
[----:B------:R-:W-:Y:S01]  /*2ae0*/  STSM.16.M88.4 [R0+0x6000], R48 ;  /* 0x0060003000007844 */ /* 0x000fe20000000200 */
[----:B------:R1:W-:Y:S06]  /*2af0*/  MEMBAR.ALL.CTA ;  /* 0x0000000000007992 */ /* 0x0003ec0000008000 */
[----:B-1----:R-:W1:Y:S02]  /*2b00*/  FENCE.VIEW.ASYNC.S ;  /* 0x00000000000073c6 */ /* 0x002e640000000000 */
[----:B-1----:R-:W-:Y:S06]  /*2b10*/  BAR.SYNC.DEFER_BLOCKING 0x0 ;  /* 0x0000000000007b1d */ /* 0x002fec0000010000 */
[----:B------:R1:W-:Y:S01]  /*2b20*/  @UP1 UTMASTG.2D [UR40], [UR8] ;  /* 0x00000028080013b5 */ /* 0x0003e20008008000 */
[----:B------:R0:W-:Y:S01]  /*2b30*/  UTMACMDFLUSH ;  /* 0x00000000000079b7 */ /* 0x0001e20000000000 */
[----:B------:R-:W-:-:S04]  /*2b40*/  DEPBAR.LE SB0, 0x0 ;  /* 0x000080000000791a */ /* 0x000fc80000000000 */
[----:B------:R-:W-:Y:S06]  /*2b50*/  BAR.SYNC.DEFER_BLOCKING 0x0 ;  /* 0x0000000000007b1d */ /* 0x000fec0000010000 */
[----:B-1----:R-:W-:Y:S05]  /*2b60*/  EXIT ;  /* 0x000000000000794d */ /* 0x002fea0003800000 */
.L_x_48:
[----:B------:R-:W1:Y:S02]  /*2b70*/  SYNCS.PHASECHK.TRANS64.TRYWAIT P0, [UR21+0x28000], R3 ;  /* 0x02800003ff0075a7 */ /* 0x000e640008000155 */
[----:B-1----:R-:W-:Y:S05]  /*2b80*/  @!P0 BRA `(.L_x_48) ;  /* 0xfffffffc00f88947 */ /* 0x002fea000383ffff */
[----:B------:R-:W-:Y:S05]  /*2b90*/  BRA `(.L_x_50) ;  /* 0xfffffff000bc7947 */ /* 0x000fea000383ffff */
.L_x_51:
[----:B------:R-:W-:-:S00]  /*2ba0*/  BRA `(.L_x_51) ;  /* 0xfffffffc00fc7947 */ /* 0x000fc0000383ffff */
[----:B------:R-:W-:-:S00]  /*2bb0*/  NOP ;  /* 0x0000000000007918 */ /* 0x000fc00000000000 */
        /* <DEDUP_REMOVED lines=12> */
.L_x_52:


//--------------------- .nv.shared.gluon_wgmma    --------------------------
	.section	.nv.shared.gluon_wgmma,"aw",@nobits
	.sectionflags	@""
	.align	16
	.zero		1024


//--------------------- .nv.shared.reserved.0     --------------------------
	.section	.nv.shared.reserved.0,"aw",@nobits
	.weak		__nv_reservedSMEM_offset_0_alias
	.size		__nv_reservedSMEM_offset_0_alias, 0, 0
	.other		__nv_reservedSMEM_offset_0_alias,@"STO_CUDA_RESERVED_SHARED STV_DEFAULT"
__nv_reservedSMEM_offset_0_alias:
	.zero		0


//--------------------- .nv.constant0.gluon_wgmma --------------------------
	.section	.nv.constant0.gluon_wgmma,"a",@progbits
	.sectionflags	@""
	.align	4
.nv.constant0.gluon_wgmma:
	.zero		608


//--------------------- SYMBOLS --------------------------

	.type		.nv.reservedSmem.offset0,@object
	.size		.nv.reservedSmem.offset0,0x4
